//
// Generated by NVIDIA NVVM Compiler
//
// Compiler Build ID: CL-36424714
// Cuda compilation tools, release 13.0, V13.0.88
// Based on NVVM 20.0.0
//

.version 9.0
.target sm_100
.address_size 64

	// .globl	_Z16FW_simple_kernelPsii
.extern .shared .align 16 .b8 lmem[];

.visible .entry _Z16FW_simple_kernelPsii(
	.param .u64 .ptr .align 1 _Z16FW_simple_kernelPsii_param_0,
	.param .u32 _Z16FW_simple_kernelPsii_param_1,
	.param .u32 _Z16FW_simple_kernelPsii_param_2
)
{
	.reg .pred 	%p<3>;
	.reg .b16 	%rs<4>;
	.reg .b32 	%r<22>;
	.reg .b64 	%rd<9>;

	ld.param.u64 	%rd2, [_Z16FW_simple_kernelPsii_param_0];
	ld.param.u32 	%r5, [_Z16FW_simple_kernelPsii_param_1];
	ld.param.u32 	%r4, [_Z16FW_simple_kernelPsii_param_2];
	mov.u32 	%r6, %ctaid.x;
	mov.u32 	%r7, %ntid.x;
	mov.u32 	%r8, %tid.x;
	mad.lo.s32 	%r1, %r6, %r7, %r8;
	mov.u32 	%r9, %ctaid.y;
	mov.u32 	%r10, %ntid.y;
	mov.u32 	%r11, %tid.y;
	mad.lo.s32 	%r12, %r9, %r10, %r11;
	max.s32 	%r13, %r1, %r12;
	setp.ge.s32 	%p1, %r13, %r5;
	@%p1 bra 	$L__BB0_3;
	cvta.to.global.u64 	%rd3, %rd2;
	mul.lo.s32 	%r14, %r5, %r1;
	add.s32 	%r15, %r14, %r12;
	mul.wide.s32 	%rd4, %r15, 2;
	add.s64 	%rd1, %rd3, %rd4;
	ld.global.s16 	%r16, [%rd1];
	add.s32 	%r17, %r14, %r4;
	mul.wide.s32 	%rd5, %r17, 2;
	add.s64 	%rd6, %rd3, %rd5;
	ld.global.u16 	%rs1, [%rd6];
	mad.lo.s32 	%r18, %r4, %r5, %r12;
	mul.wide.s32 	%rd7, %r18, 2;
	add.s64 	%rd8, %rd3, %rd7;
	ld.global.u16 	%rs2, [%rd8];
	cvt.s32.s16 	%r19, %rs1;
	cvt.s32.s16 	%r20, %rs2;
	add.s32 	%r21, %r20, %r19;
	setp.ge.s32 	%p2, %r21, %r16;
	@%p2 bra 	$L__BB0_3;
	add.s16 	%rs3, %rs2, %rs1;
	st.global.u16 	[%rd1], %rs3;
$L__BB0_3:
	ret;

}
	// .globl	_Z22FW_simple_kernel_pitchPsiii
.visible .entry _Z22FW_simple_kernel_pitchPsiii(
	.param .u64 .ptr .align 1 _Z22FW_simple_kernel_pitchPsiii_param_0,
	.param .u32 _Z22FW_simple_kernel_pitchPsiii_param_1,
	.param .u32 _Z22FW_simple_kernel_pitchPsiii_param_2,
	.param .u32 _Z22FW_simple_kernel_pitchPsiii_param_3
)
{
	.reg .pred 	%p<3>;
	.reg .b16 	%rs<4>;
	.reg .b32 	%r<21>;
	.reg .b64 	%rd<12>;

	ld.param.u64 	%rd3, [_Z22FW_simple_kernel_pitchPsiii_param_0];
	ld.param.u32 	%r3, [_Z22FW_simple_kernel_pitchPsiii_param_1];
	ld.param.u32 	%r5, [_Z22FW_simple_kernel_pitchPsiii_param_2];
	ld.param.u32 	%r4, [_Z22FW_simple_kernel_pitchPsiii_param_3];
	cvta.to.global.u64 	%rd1, %rd3;
	mov.u32 	%r7, %ctaid.x;
	mov.u32 	%r8, %ntid.x;
	mov.u32 	%r9, %tid.x;
	mad.lo.s32 	%r10, %r7, %r8, %r9;
	mov.u32 	%r11, %ctaid.y;
	mov.u32 	%r12, %ntid.y;
	mov.u32 	%r13, %tid.y;
	mad.lo.s32 	%r14, %r11, %r12, %r13;
	mul.lo.s32 	%r2, %r3, %r10;
	max.s32 	%r15, %r10, %r14;
	setp.ge.s32 	%p1, %r15, %r5;
	@%p1 bra 	$L__BB1_3;
	cvt.s64.s32 	%rd4, %r2;
	add.s64 	%rd5, %rd1, %rd4;
	mul.wide.u32 	%rd6, %r14, 2;
	add.s64 	%rd2, %rd5, %rd6;
	ld.global.s16 	%r16, [%rd2];
	mul.wide.s32 	%rd7, %r4, 2;
	add.s64 	%rd8, %rd5, %rd7;
	ld.global.u16 	%rs1, [%rd8];
	mul.lo.s32 	%r17, %r4, %r3;
	cvt.s64.s32 	%rd9, %r17;
	add.s64 	%rd10, %rd1, %rd9;
	add.s64 	%rd11, %rd10, %rd6;
	ld.global.u16 	%rs2, [%rd11];
	cvt.s32.s16 	%r18, %rs1;
	cvt.s32.s16 	%r19, %rs2;
	add.s32 	%r20, %r19, %r18;
	setp.ge.s32 	%p2, %r20, %r16;
	@%p2 bra 	$L__BB1_3;
	add.s16 	%rs3, %rs2, %rs1;
	st.global.u16 	[%rd2], %rs3;
$L__BB1_3:
	ret;

}
	// .globl	_Z27FW_simple_kernel_vectorizedP6short4ii
.visible .entry _Z27FW_simple_kernel_vectorizedP6short4ii(
	.param .u64 .ptr .align 1 _Z27FW_simple_kernel_vectorizedP6short4ii_param_0,
	.param .u32 _Z27FW_simple_kernel_vectorizedP6short4ii_param_1,
	.param .u32 _Z27FW_simple_kernel_vectorizedP6short4ii_param_2
)
{
	.reg .pred 	%p<4>;
	.reg .b16 	%rs<18>;
	.reg .b32 	%r<19>;
	.reg .b64 	%rd<15>;

	ld.param.u64 	%rd1, [_Z27FW_simple_kernel_vectorizedP6short4ii_param_0];
	ld.param.u32 	%r5, [_Z27FW_simple_kernel_vectorizedP6short4ii_param_1];
	ld.param.u32 	%r4, [_Z27FW_simple_kernel_vectorizedP6short4ii_param_2];
	mov.u32 	%r6, %ctaid.x;
	mov.u32 	%r7, %ntid.x;
	mov.u32 	%r8, %tid.x;
	mad.lo.s32 	%r1, %r6, %r7, %r8;
	mov.u32 	%r9, %ctaid.y;
	mov.u32 	%r10, %ntid.y;
	mov.u32 	%r11, %tid.y;
	mad.lo.s32 	%r12, %r9, %r10, %r11;
	setp.ge.s32 	%p1, %r1, %r5;
	shr.s32 	%r13, %r5, 2;
	setp.ge.s32 	%p2, %r12, %r13;
	or.pred  	%p3, %p1, %p2;
	@%p3 bra 	$L__BB2_2;
	cvta.to.global.u64 	%rd2, %rd1;
	mul.lo.s32 	%r14, %r13, %r1;
	add.s32 	%r15, %r14, %r12;
	mul.wide.s32 	%rd3, %r15, 8;
	add.s64 	%rd4, %rd2, %rd3;
	ld.global.v4.u16 	{%rs1, %rs2, %rs3, %rs4}, [%rd4];
	mad.lo.s32 	%r16, %r4, %r13, %r12;
	mul.wide.s32 	%rd5, %r16, 8;
	add.s64 	%rd6, %rd2, %rd5;
	ld.global.v4.u16 	{%rs5, %rs6, %rs7, %rs8}, [%rd6];
	cvt.s64.s32 	%rd7, %r14;
	shr.s32 	%r17, %r4, 2;
	cvt.s64.s32 	%rd8, %r17;
	add.s64 	%rd9, %rd7, %rd8;
	shl.b64 	%rd10, %rd9, 3;
	add.s64 	%rd11, %rd2, %rd10;
	shl.b32 	%r18, %r4, 1;
	cvt.u64.u32 	%rd12, %r18;
	and.b64  	%rd13, %rd12, 6;
	add.s64 	%rd14, %rd11, %rd13;
	ld.global.u16 	%rs9, [%rd14];
	add.s16 	%rs10, %rs9, %rs5;
	add.s16 	%rs11, %rs9, %rs6;
	add.s16 	%rs12, %rs9, %rs7;
	add.s16 	%rs13, %rs9, %rs8;
	min.s16 	%rs14, %rs10, %rs1;
	min.s16 	%rs15, %rs11, %rs2;
	min.s16 	%rs16, %rs12, %rs3;
	min.s16 	%rs17, %rs13, %rs4;
	st.global.v4.u16 	[%rd4], {%rs14, %rs15, %rs16, %rs17};
$L__BB2_2:
	ret;

}
	// .globl	_Z33FW_simple_kernel_vectorized_pitchP6short4iii
.visible .entry _Z33FW_simple_kernel_vectorized_pitchP6short4iii(
	.param .u64 .ptr .align 1 _Z33FW_simple_kernel_vectorized_pitchP6short4iii_param_0,
	.param .u32 _Z33FW_simple_kernel_vectorized_pitchP6short4iii_param_1,
	.param .u32 _Z33FW_simple_kernel_vectorized_pitchP6short4iii_param_2,
	.param .u32 _Z33FW_simple_kernel_vectorized_pitchP6short4iii_param_3
)
{
	.reg .pred 	%p<4>;
	.reg .b16 	%rs<18>;
	.reg .b32 	%r<19>;
	.reg .b64 	%rd<15>;

	ld.param.u64 	%rd1, [_Z33FW_simple_kernel_vectorized_pitchP6short4iii_param_0];
	ld.param.u32 	%r3, [_Z33FW_simple_kernel_vectorized_pitchP6short4iii_param_1];
	ld.param.u32 	%r5, [_Z33FW_simple_kernel_vectorized_pitchP6short4iii_param_2];
	ld.param.u32 	%r4, [_Z33FW_simple_kernel_vectorized_pitchP6short4iii_param_3];
	mov.u32 	%r6, %ctaid.x;
	mov.u32 	%r7, %ntid.x;
	mov.u32 	%r8, %tid.x;
	mad.lo.s32 	%r1, %r6, %r7, %r8;
	mov.u32 	%r9, %ctaid.y;
	mov.u32 	%r10, %ntid.y;
	mov.u32 	%r11, %tid.y;
	mad.lo.s32 	%r12, %r9, %r10, %r11;
	setp.ge.s32 	%p1, %r1, %r5;
	shr.s32 	%r13, %r5, 2;
	setp.ge.s32 	%p2, %r12, %r13;
	or.pred  	%p3, %p1, %p2;
	@%p3 bra 	$L__BB3_2;
	cvta.to.global.u64 	%rd2, %rd1;
	mul.lo.s32 	%r15, %r3, %r1;
	cvt.s64.s32 	%rd3, %r15;
	add.s64 	%rd4, %rd2, %rd3;
	mul.lo.s32 	%r16, %r4, %r3;
	cvt.s64.s32 	%rd5, %r16;
	add.s64 	%rd6, %rd2, %rd5;
	mul.wide.u32 	%rd7, %r12, 8;
	add.s64 	%rd8, %rd4, %rd7;
	ld.global.v4.u16 	{%rs1, %rs2, %rs3, %rs4}, [%rd8];
	add.s64 	%rd9, %rd6, %rd7;
	ld.global.v4.u16 	{%rs5, %rs6, %rs7, %rs8}, [%rd9];
	shr.s32 	%r17, %r4, 2;
	mul.wide.s32 	%rd10, %r17, 8;
	add.s64 	%rd11, %rd4, %rd10;
	shl.b32 	%r18, %r4, 1;
	cvt.u64.u32 	%rd12, %r18;
	and.b64  	%rd13, %rd12, 6;
	add.s64 	%rd14, %rd11, %rd13;
	ld.global.u16 	%rs9, [%rd14];
	add.s16 	%rs10, %rs9, %rs5;
	add.s16 	%rs11, %rs9, %rs6;
	add.s16 	%rs12, %rs9, %rs7;
	add.s16 	%rs13, %rs9, %rs8;
	min.s16 	%rs14, %rs10, %rs1;
	min.s16 	%rs15, %rs11, %rs2;
	min.s16 	%rs16, %rs12, %rs3;
	min.s16 	%rs17, %rs13, %rs4;
	st.global.v4.u16 	[%rd8], {%rs14, %rs15, %rs16, %rs17};
$L__BB3_2:
	ret;

}
	// .globl	_Z17blocked_FW_phase1Psiii
.visible .entry _Z17blocked_FW_phase1Psiii(
	.param .u64 .ptr .align 1 _Z17blocked_FW_phase1Psiii_param_0,
	.param .u32 _Z17blocked_FW_phase1Psiii_param_1,
	.param .u32 _Z17blocked_FW_phase1Psiii_param_2,
	.param .u32 _Z17blocked_FW_phase1Psiii_param_3
)
{
	.reg .pred 	%p<11>;
	.reg .b16 	%rs<23>;
	.reg .b32 	%r<61>;
	.reg .b64 	%rd<5>;

	ld.param.u64 	%rd2, [_Z17blocked_FW_phase1Psiii_param_0];
	ld.param.u32 	%r31, [_Z17blocked_FW_phase1Psiii_param_1];
	ld.param.u32 	%r32, [_Z17blocked_FW_phase1Psiii_param_2];
	ld.param.u32 	%r30, [_Z17blocked_FW_phase1Psiii_param_3];
	cvta.to.global.u64 	%rd3, %rd2;
	mov.u32 	%r33, %tid.y;
	mov.u32 	%r1, %tid.x;
	mul.lo.s32 	%r34, %r30, %r32;
	add.s32 	%r35, %r34, %r33;
	add.s32 	%r36, %r34, %r1;
	mad.lo.s32 	%r37, %r35, %r31, %r36;
	mul.wide.s32 	%rd4, %r37, 2;
	add.s64 	%rd1, %rd3, %rd4;
	ld.global.u16 	%rs6, [%rd1];
	mul.lo.s32 	%r2, %r30, %r33;
	add.s32 	%r38, %r2, %r1;
	shl.b32 	%r39, %r38, 1;
	mov.u32 	%r40, lmem;
	add.s32 	%r3, %r40, %r39;
	st.shared.u16 	[%r3], %rs6;
	bar.sync 	0;
	setp.lt.s32 	%p1, %r30, 1;
	@%p1 bra 	$L__BB4_17;
	and.b32  	%r4, %r30, 3;
	setp.lt.u32 	%p2, %r30, 4;
	mov.b32 	%r57, 0;
	@%p2 bra 	$L__BB4_12;
	and.b32  	%r57, %r30, 2147483644;
	neg.s32 	%r56, %r57;
	shl.b32 	%r7, %r30, 1;
	shl.b32 	%r42, %r1, 1;
	add.s32 	%r55, %r40, %r42;
	shl.b32 	%r9, %r30, 3;
	shl.b32 	%r10, %r30, 2;
	mul.lo.s32 	%r11, %r30, 6;
	shl.b32 	%r44, %r2, 1;
	add.s32 	%r45, %r44, %r40;
	add.s32 	%r54, %r45, 4;
$L__BB4_3:
	ld.shared.u16 	%rs7, [%r54+-4];
	ld.shared.u16 	%rs8, [%r55];
	add.s16 	%rs1, %rs8, %rs7;
	ld.shared.u16 	%rs9, [%r3];
	setp.le.s16 	%p3, %rs9, %rs1;
	@%p3 bra 	$L__BB4_5;
	st.shared.u16 	[%r3], %rs1;
$L__BB4_5:
	bar.sync 	0;
	ld.shared.u16 	%rs10, [%r54+-2];
	add.s32 	%r46, %r55, %r7;
	ld.shared.u16 	%rs11, [%r46];
	add.s16 	%rs2, %rs11, %rs10;
	ld.shared.u16 	%rs12, [%r3];
	setp.le.s16 	%p4, %rs12, %rs2;
	@%p4 bra 	$L__BB4_7;
	st.shared.u16 	[%r3], %rs2;
$L__BB4_7:
	bar.sync 	0;
	ld.shared.u16 	%rs13, [%r54];
	add.s32 	%r47, %r55, %r10;
	ld.shared.u16 	%rs14, [%r47];
	add.s16 	%rs3, %rs14, %rs13;
	ld.shared.u16 	%rs15, [%r3];
	setp.le.s16 	%p5, %rs15, %rs3;
	@%p5 bra 	$L__BB4_9;
	st.shared.u16 	[%r3], %rs3;
$L__BB4_9:
	bar.sync 	0;
	ld.shared.u16 	%rs16, [%r54+2];
	add.s32 	%r48, %r55, %r11;
	ld.shared.u16 	%rs17, [%r48];
	add.s16 	%rs4, %rs17, %rs16;
	ld.shared.u16 	%rs18, [%r3];
	setp.le.s16 	%p6, %rs18, %rs4;
	@%p6 bra 	$L__BB4_11;
	st.shared.u16 	[%r3], %rs4;
$L__BB4_11:
	bar.sync 	0;
	add.s32 	%r56, %r56, 4;
	add.s32 	%r55, %r55, %r9;
	add.s32 	%r54, %r54, 8;
	setp.ne.s32 	%p7, %r56, 0;
	@%p7 bra 	$L__BB4_3;
$L__BB4_12:
	setp.eq.s32 	%p8, %r4, 0;
	@%p8 bra 	$L__BB4_17;
	mad.lo.s32 	%r49, %r57, %r30, %r1;
	shl.b32 	%r50, %r49, 1;
	add.s32 	%r60, %r40, %r50;
	shl.b32 	%r21, %r30, 1;
	add.s32 	%r52, %r57, %r2;
	shl.b32 	%r53, %r52, 1;
	add.s32 	%r59, %r40, %r53;
	neg.s32 	%r58, %r4;
$L__BB4_14:
	.pragma "nounroll";
	ld.shared.u16 	%rs19, [%r59];
	ld.shared.u16 	%rs20, [%r60];
	add.s16 	%rs5, %rs20, %rs19;
	ld.shared.u16 	%rs21, [%r3];
	setp.le.s16 	%p9, %rs21, %rs5;
	@%p9 bra 	$L__BB4_16;
	st.shared.u16 	[%r3], %rs5;
$L__BB4_16:
	bar.sync 	0;
	add.s32 	%r60, %r60, %r21;
	add.s32 	%r59, %r59, 2;
	add.s32 	%r58, %r58, 1;
	setp.ne.s32 	%p10, %r58, 0;
	@%p10 bra 	$L__BB4_14;
$L__BB4_17:
	bar.sync 	0;
	ld.shared.u16 	%rs22, [%r3];
	st.global.u16 	[%rd1], %rs22;
	ret;

}
	// .globl	_Z17blocked_FW_phase2Psiii
.visible .entry _Z17blocked_FW_phase2Psiii(
	.param .u64 .ptr .align 1 _Z17blocked_FW_phase2Psiii_param_0,
	.param .u32 _Z17blocked_FW_phase2Psiii_param_1,
	.param .u32 _Z17blocked_FW_phase2Psiii_param_2,
	.param .u32 _Z17blocked_FW_phase2Psiii_param_3
)
{
	.reg .pred 	%p<22>;
	.reg .b16 	%rs<47>;
	.reg .b32 	%r<127>;
	.reg .b64 	%rd<9>;

	ld.param.u64 	%rd5, [_Z17blocked_FW_phase2Psiii_param_0];
	ld.param.u32 	%r64, [_Z17blocked_FW_phase2Psiii_param_1];
	ld.param.u32 	%r65, [_Z17blocked_FW_phase2Psiii_param_2];
	ld.param.u32 	%r66, [_Z17blocked_FW_phase2Psiii_param_3];
	cvta.to.global.u64 	%rd1, %rd5;
	mov.u32 	%r1, %ctaid.x;
	setp.eq.s32 	%p1, %r1, %r65;
	@%p1 bra 	$L__BB5_36;
	mov.u32 	%r2, %tid.x;
	mov.u32 	%r3, %tid.y;
	mul.lo.s32 	%r4, %r66, %r66;
	shl.b32 	%r67, %r4, 1;
	mov.u32 	%r68, lmem;
	mul.lo.s32 	%r5, %r66, %r1;
	mul.lo.s32 	%r69, %r66, %r65;
	mad.lo.s32 	%r6, %r64, %r3, %r2;
	add.s32 	%r70, %r69, %r6;
	mad.lo.s32 	%r71, %r5, %r64, %r70;
	mul.wide.s32 	%rd6, %r71, 2;
	add.s64 	%rd2, %rd1, %rd6;
	ld.global.u16 	%rs11, [%rd2];
	mul.lo.s32 	%r7, %r66, %r3;
	add.s32 	%r72, %r7, %r2;
	shl.b32 	%r73, %r72, 1;
	add.s32 	%r8, %r68, %r73;
	st.shared.u16 	[%r8], %rs11;
	mul.lo.s32 	%r9, %r69, %r64;
	add.s32 	%r74, %r70, %r9;
	mul.wide.s32 	%rd7, %r74, 2;
	add.s64 	%rd3, %rd1, %rd7;
	ld.global.u16 	%rs12, [%rd3];
	add.s32 	%r10, %r8, %r67;
	st.shared.u16 	[%r10], %rs12;
	bar.sync 	0;
	setp.lt.s32 	%p2, %r66, 1;
	@%p2 bra 	$L__BB5_18;
	and.b32  	%r11, %r66, 3;
	setp.lt.u32 	%p3, %r66, 4;
	mov.b32 	%r116, 0;
	@%p3 bra 	$L__BB5_13;
	and.b32  	%r116, %r66, 2147483644;
	neg.s32 	%r115, %r116;
	shl.b32 	%r76, %r66, 1;
	add.s32 	%r77, %r76, 2;
	mul.lo.s32 	%r14, %r66, %r77;
	shl.b32 	%r78, %r2, 1;
	add.s32 	%r114, %r68, %r78;
	shl.b32 	%r16, %r66, 3;
	add.s32 	%r80, %r76, 4;
	mul.lo.s32 	%r17, %r66, %r80;
	add.s32 	%r81, %r76, 6;
	mul.lo.s32 	%r18, %r66, %r81;
	shl.b32 	%r82, %r7, 1;
	add.s32 	%r83, %r82, %r68;
	add.s32 	%r113, %r83, 4;
$L__BB5_4:
	ld.shared.u16 	%rs13, [%r113+-4];
	add.s32 	%r84, %r114, %r67;
	ld.shared.u16 	%rs14, [%r84];
	add.s16 	%rs1, %rs14, %rs13;
	ld.shared.u16 	%rs15, [%r8];
	setp.le.s16 	%p4, %rs15, %rs1;
	@%p4 bra 	$L__BB5_6;
	st.shared.u16 	[%r8], %rs1;
$L__BB5_6:
	bar.sync 	0;
	ld.shared.u16 	%rs16, [%r113+-2];
	add.s32 	%r85, %r114, %r14;
	ld.shared.u16 	%rs17, [%r85];
	add.s16 	%rs2, %rs17, %rs16;
	ld.shared.u16 	%rs18, [%r8];
	setp.le.s16 	%p5, %rs18, %rs2;
	@%p5 bra 	$L__BB5_8;
	st.shared.u16 	[%r8], %rs2;
$L__BB5_8:
	bar.sync 	0;
	ld.shared.u16 	%rs19, [%r113];
	add.s32 	%r86, %r114, %r17;
	ld.shared.u16 	%rs20, [%r86];
	add.s16 	%rs3, %rs20, %rs19;
	ld.shared.u16 	%rs21, [%r8];
	setp.le.s16 	%p6, %rs21, %rs3;
	@%p6 bra 	$L__BB5_10;
	st.shared.u16 	[%r8], %rs3;
$L__BB5_10:
	bar.sync 	0;
	ld.shared.u16 	%rs22, [%r113+2];
	add.s32 	%r87, %r114, %r18;
	ld.shared.u16 	%rs23, [%r87];
	add.s16 	%rs4, %rs23, %rs22;
	ld.shared.u16 	%rs24, [%r8];
	setp.le.s16 	%p7, %rs24, %rs4;
	@%p7 bra 	$L__BB5_12;
	st.shared.u16 	[%r8], %rs4;
$L__BB5_12:
	bar.sync 	0;
	add.s32 	%r115, %r115, 4;
	add.s32 	%r114, %r114, %r16;
	add.s32 	%r113, %r113, 8;
	setp.ne.s32 	%p8, %r115, 0;
	@%p8 bra 	$L__BB5_4;
$L__BB5_13:
	setp.eq.s32 	%p9, %r11, 0;
	@%p9 bra 	$L__BB5_18;
	mad.lo.s32 	%r89, %r116, %r66, %r2;
	shl.b32 	%r90, %r89, 1;
	add.s32 	%r91, %r67, %r90;
	add.s32 	%r119, %r68, %r91;
	shl.b32 	%r29, %r66, 1;
	add.s32 	%r93, %r116, %r7;
	shl.b32 	%r94, %r93, 1;
	add.s32 	%r118, %r68, %r94;
	neg.s32 	%r117, %r11;
$L__BB5_15:
	.pragma "nounroll";
	ld.shared.u16 	%rs25, [%r118];
	ld.shared.u16 	%rs26, [%r119];
	add.s16 	%rs5, %rs26, %rs25;
	ld.shared.u16 	%rs27, [%r8];
	setp.le.s16 	%p10, %rs27, %rs5;
	@%p10 bra 	$L__BB5_17;
	st.shared.u16 	[%r8], %rs5;
$L__BB5_17:
	bar.sync 	0;
	add.s32 	%r119, %r119, %r29;
	add.s32 	%r118, %r118, 2;
	add.s32 	%r117, %r117, 1;
	setp.ne.s32 	%p11, %r117, 0;
	@%p11 bra 	$L__BB5_15;
$L__BB5_18:
	setp.lt.s32 	%p12, %r66, 1;
	bar.sync 	0;
	ld.shared.u16 	%rs28, [%r8];
	st.global.u16 	[%rd2], %rs28;
	add.s32 	%r95, %r5, %r6;
	add.s32 	%r96, %r95, %r9;
	mul.wide.s32 	%rd8, %r96, 2;
	add.s64 	%rd4, %rd1, %rd8;
	ld.global.u16 	%rs29, [%rd4];
	st.shared.u16 	[%r8], %rs29;
	ld.global.u16 	%rs30, [%rd3];
	st.shared.u16 	[%r10], %rs30;
	bar.sync 	0;
	@%p12 bra 	$L__BB5_35;
	and.b32  	%r38, %r66, 3;
	setp.lt.u32 	%p13, %r66, 4;
	mov.b32 	%r123, 0;
	@%p13 bra 	$L__BB5_30;
	and.b32  	%r123, %r66, 2147483644;
	neg.s32 	%r122, %r123;
	shl.b32 	%r41, %r66, 1;
	shl.b32 	%r98, %r2, 1;
	add.s32 	%r121, %r68, %r98;
	shl.b32 	%r43, %r66, 3;
	shl.b32 	%r44, %r66, 2;
	mul.lo.s32 	%r45, %r66, 6;
	shl.b32 	%r100, %r3, 1;
	add.s32 	%r101, %r100, %r41;
	mad.lo.s32 	%r102, %r66, %r101, %r68;
	add.s32 	%r120, %r102, 4;
$L__BB5_21:
	ld.shared.u16 	%rs31, [%r120+-4];
	ld.shared.u16 	%rs32, [%r121];
	add.s16 	%rs6, %rs32, %rs31;
	ld.shared.u16 	%rs33, [%r8];
	setp.le.s16 	%p14, %rs33, %rs6;
	@%p14 bra 	$L__BB5_23;
	st.shared.u16 	[%r8], %rs6;
$L__BB5_23:
	bar.sync 	0;
	ld.shared.u16 	%rs34, [%r120+-2];
	add.s32 	%r103, %r121, %r41;
	ld.shared.u16 	%rs35, [%r103];
	add.s16 	%rs7, %rs35, %rs34;
	ld.shared.u16 	%rs36, [%r8];
	setp.le.s16 	%p15, %rs36, %rs7;
	@%p15 bra 	$L__BB5_25;
	st.shared.u16 	[%r8], %rs7;
$L__BB5_25:
	bar.sync 	0;
	ld.shared.u16 	%rs37, [%r120];
	add.s32 	%r104, %r121, %r44;
	ld.shared.u16 	%rs38, [%r104];
	add.s16 	%rs8, %rs38, %rs37;
	ld.shared.u16 	%rs39, [%r8];
	setp.le.s16 	%p16, %rs39, %rs8;
	@%p16 bra 	$L__BB5_27;
	st.shared.u16 	[%r8], %rs8;
$L__BB5_27:
	bar.sync 	0;
	ld.shared.u16 	%rs40, [%r120+2];
	add.s32 	%r105, %r121, %r45;
	ld.shared.u16 	%rs41, [%r105];
	add.s16 	%rs9, %rs41, %rs40;
	ld.shared.u16 	%rs42, [%r8];
	setp.le.s16 	%p17, %rs42, %rs9;
	@%p17 bra 	$L__BB5_29;
	st.shared.u16 	[%r8], %rs9;
$L__BB5_29:
	bar.sync 	0;
	add.s32 	%r122, %r122, 4;
	add.s32 	%r121, %r121, %r43;
	add.s32 	%r120, %r120, 8;
	setp.ne.s32 	%p18, %r122, 0;
	@%p18 bra 	$L__BB5_21;
$L__BB5_30:
	setp.eq.s32 	%p19, %r38, 0;
	@%p19 bra 	$L__BB5_35;
	mad.lo.s32 	%r106, %r123, %r66, %r2;
	shl.b32 	%r107, %r106, 1;
	add.s32 	%r126, %r68, %r107;
	shl.b32 	%r55, %r66, 1;
	add.s32 	%r110, %r123, %r7;
	shl.b32 	%r111, %r110, 1;
	add.s32 	%r112, %r67, %r111;
	add.s32 	%r125, %r68, %r112;
	neg.s32 	%r124, %r38;
$L__BB5_32:
	.pragma "nounroll";
	ld.shared.u16 	%rs43, [%r125];
	ld.shared.u16 	%rs44, [%r126];
	add.s16 	%rs10, %rs44, %rs43;
	ld.shared.u16 	%rs45, [%r8];
	setp.le.s16 	%p20, %rs45, %rs10;
	@%p20 bra 	$L__BB5_34;
	st.shared.u16 	[%r8], %rs10;
$L__BB5_34:
	bar.sync 	0;
	add.s32 	%r126, %r126, %r55;
	add.s32 	%r125, %r125, 2;
	add.s32 	%r124, %r124, 1;
	setp.ne.s32 	%p21, %r124, 0;
	@%p21 bra 	$L__BB5_32;
$L__BB5_35:
	bar.sync 	0;
	ld.shared.u16 	%rs46, [%r8];
	st.global.u16 	[%rd4], %rs46;
$L__BB5_36:
	ret;

}
	// .globl	_Z17blocked_FW_phase3Psiii
.visible .entry _Z17blocked_FW_phase3Psiii(
	.param .u64 .ptr .align 1 _Z17blocked_FW_phase3Psiii_param_0,
	.param .u32 _Z17blocked_FW_phase3Psiii_param_1,
	.param .u32 _Z17blocked_FW_phase3Psiii_param_2,
	.param .u32 _Z17blocked_FW_phase3Psiii_param_3
)
{
	.reg .pred 	%p<14>;
	.reg .b16 	%rs<25>;
	.reg .b32 	%r<84>;
	.reg .b64 	%rd<9>;

	ld.param.u64 	%rd2, [_Z17blocked_FW_phase3Psiii_param_0];
	ld.param.u32 	%r35, [_Z17blocked_FW_phase3Psiii_param_1];
	ld.param.u32 	%r36, [_Z17blocked_FW_phase3Psiii_param_2];
	ld.param.u32 	%r37, [_Z17blocked_FW_phase3Psiii_param_3];
	mov.u32 	%r1, %ctaid.y;
	mov.u32 	%r2, %ctaid.x;
	setp.eq.s32 	%p1, %r1, %r36;
	setp.eq.s32 	%p2, %r2, %r36;
	and.pred  	%p3, %p1, %p2;
	@%p3 bra 	$L__BB6_19;
	cvta.to.global.u64 	%rd3, %rd2;
	mov.u32 	%r3, %tid.x;
	mov.u32 	%r4, %tid.y;
	mul.lo.s32 	%r5, %r37, %r37;
	shl.b32 	%r38, %r5, 1;
	mov.u32 	%r39, lmem;
	mul.lo.s32 	%r40, %r35, %r1;
	mul.lo.s32 	%r41, %r40, %r37;
	mad.lo.s32 	%r42, %r35, %r4, %r3;
	mad.lo.s32 	%r43, %r37, %r2, %r42;
	add.s32 	%r44, %r43, %r41;
	mul.wide.s32 	%rd4, %r44, 2;
	add.s64 	%rd1, %rd3, %rd4;
	ld.global.u16 	%rs6, [%rd1];
	mul.lo.s32 	%r6, %r37, %r4;
	add.s32 	%r45, %r6, %r3;
	shl.b32 	%r46, %r45, 1;
	add.s32 	%r7, %r39, %r46;
	st.shared.u16 	[%r7], %rs6;
	mul.lo.s32 	%r47, %r37, %r36;
	add.s32 	%r48, %r47, %r42;
	add.s32 	%r49, %r48, %r41;
	mul.wide.s32 	%rd5, %r49, 2;
	add.s64 	%rd6, %rd3, %rd5;
	ld.global.u16 	%rs7, [%rd6];
	add.s32 	%r50, %r7, %r38;
	st.shared.u16 	[%r50], %rs7;
	mad.lo.s32 	%r51, %r47, %r35, %r43;
	mul.wide.s32 	%rd7, %r51, 2;
	add.s64 	%rd8, %rd3, %rd7;
	ld.global.u16 	%rs8, [%rd8];
	add.s32 	%r52, %r50, %r38;
	st.shared.u16 	[%r52], %rs8;
	bar.sync 	0;
	setp.lt.s32 	%p4, %r37, 1;
	@%p4 bra 	$L__BB6_18;
	and.b32  	%r8, %r37, 3;
	setp.lt.u32 	%p5, %r37, 4;
	mov.b32 	%r80, 0;
	@%p5 bra 	$L__BB6_13;
	and.b32  	%r80, %r37, 2147483644;
	neg.s32 	%r79, %r80;
	shl.b32 	%r54, %r37, 2;
	or.b32  	%r55, %r54, 2;
	mul.lo.s32 	%r11, %r37, %r55;
	shl.b32 	%r56, %r3, 1;
	add.s32 	%r78, %r39, %r56;
	shl.b32 	%r13, %r37, 3;
	add.s32 	%r58, %r54, 4;
	mul.lo.s32 	%r14, %r37, %r58;
	add.s32 	%r59, %r54, 6;
	mul.lo.s32 	%r15, %r37, %r59;
	shl.b32 	%r16, %r5, 2;
	shl.b32 	%r60, %r4, 1;
	shl.b32 	%r61, %r37, 1;
	add.s32 	%r62, %r60, %r61;
	mad.lo.s32 	%r63, %r37, %r62, %r39;
	add.s32 	%r77, %r63, 4;
$L__BB6_4:
	ld.shared.u16 	%rs9, [%r77+-4];
	add.s32 	%r64, %r78, %r16;
	ld.shared.u16 	%rs10, [%r64];
	add.s16 	%rs1, %rs10, %rs9;
	ld.shared.u16 	%rs11, [%r7];
	setp.le.s16 	%p6, %rs11, %rs1;
	@%p6 bra 	$L__BB6_6;
	st.shared.u16 	[%r7], %rs1;
$L__BB6_6:
	bar.sync 	0;
	ld.shared.u16 	%rs12, [%r77+-2];
	add.s32 	%r65, %r78, %r11;
	ld.shared.u16 	%rs13, [%r65];
	add.s16 	%rs2, %rs13, %rs12;
	ld.shared.u16 	%rs14, [%r7];
	setp.le.s16 	%p7, %rs14, %rs2;
	@%p7 bra 	$L__BB6_8;
	st.shared.u16 	[%r7], %rs2;
$L__BB6_8:
	bar.sync 	0;
	ld.shared.u16 	%rs15, [%r77];
	add.s32 	%r66, %r78, %r14;
	ld.shared.u16 	%rs16, [%r66];
	add.s16 	%rs3, %rs16, %rs15;
	ld.shared.u16 	%rs17, [%r7];
	setp.le.s16 	%p8, %rs17, %rs3;
	@%p8 bra 	$L__BB6_10;
	st.shared.u16 	[%r7], %rs3;
$L__BB6_10:
	bar.sync 	0;
	ld.shared.u16 	%rs18, [%r77+2];
	add.s32 	%r67, %r78, %r15;
	ld.shared.u16 	%rs19, [%r67];
	add.s16 	%rs4, %rs19, %rs18;
	ld.shared.u16 	%rs20, [%r7];
	setp.le.s16 	%p9, %rs20, %rs4;
	@%p9 bra 	$L__BB6_12;
	st.shared.u16 	[%r7], %rs4;
$L__BB6_12:
	bar.sync 	0;
	add.s32 	%r79, %r79, 4;
	add.s32 	%r78, %r78, %r13;
	add.s32 	%r77, %r77, 8;
	setp.ne.s32 	%p10, %r79, 0;
	@%p10 bra 	$L__BB6_4;
$L__BB6_13:
	setp.eq.s32 	%p11, %r8, 0;
	@%p11 bra 	$L__BB6_18;
	shl.b32 	%r68, %r5, 2;
	mad.lo.s32 	%r69, %r80, %r37, %r3;
	shl.b32 	%r70, %r69, 1;
	add.s32 	%r71, %r68, %r70;
	add.s32 	%r83, %r39, %r71;
	shl.b32 	%r26, %r37, 1;
	add.s32 	%r74, %r80, %r6;
	shl.b32 	%r75, %r74, 1;
	add.s32 	%r76, %r38, %r75;
	add.s32 	%r82, %r39, %r76;
	neg.s32 	%r81, %r8;
$L__BB6_15:
	.pragma "nounroll";
	ld.shared.u16 	%rs21, [%r82];
	ld.shared.u16 	%rs22, [%r83];
	add.s16 	%rs5, %rs22, %rs21;
	ld.shared.u16 	%rs23, [%r7];
	setp.le.s16 	%p12, %rs23, %rs5;
	@%p12 bra 	$L__BB6_17;
	st.shared.u16 	[%r7], %rs5;
$L__BB6_17:
	bar.sync 	0;
	add.s32 	%r83, %r83, %r26;
	add.s32 	%r82, %r82, 2;
	add.s32 	%r81, %r81, 1;
	setp.ne.s32 	%p13, %r81, 0;
	@%p13 bra 	$L__BB6_15;
$L__BB6_18:
	bar.sync 	0;
	ld.shared.u16 	%rs24, [%r7];
	st.global.u16 	[%rd1], %rs24;
$L__BB6_19:
	ret;

}


// ===== COMPILED SASS (sm_100) =====

	.target	sm_100

	.elftype	@"ET_EXEC"


//--------------------- .note.nv.tkinfo           --------------------------
	.section	.note.nv.tkinfo,"",@"SHT_NOTE"
	.sectionflags	@"SHF_NOTE_NV_TKINFO"
	.tkinfo
        /*0018*/ 	.word	0x00000002
        /*0030*/ 	.string	""
        /*0030*/ 	.string	"ptxas"
        /*0030*/ 	.string	"Cuda compilation tools, release 13.0, V13.0.88"
        /*0030*/ 	.string	"Build cuda_13.0.r13.0/compiler.36424714_0"
        /*0030*/ 	.string	"-arch sm_100 -m 64 "



//--------------------- .note.nv.cuinfo           --------------------------
	.section	.note.nv.cuinfo,"",@"SHT_NOTE"
	.sectionflags	@"SHF_NOTE_NV_CUINFO"
        /*0018*/ 	.short	0x0002
        /*001a*/ 	.short	0x0064
        /*001c*/ 	.short	0x0082
	.zero		2


//--------------------- .nv.info                  --------------------------
	.section	.nv.info,"",@"SHT_CUDA_INFO"
	.align	4


	//----- nvinfo : EIATTR_REGCOUNT
	.align		4
        /*0000*/ 	.byte	0x04, 0x2f
        /*0002*/ 	.short	(.L_1 - .L_0)
	.align		4
.L_0:
        /*0004*/ 	.word	index@(_Z16FW_simple_kernelPsii)
        /*0008*/ 	.word	0x0000000c


	//----- nvinfo : EIATTR_FRAME_SIZE
	.align		4
.L_1:
        /*000c*/ 	.byte	0x04, 0x11
        /*000e*/ 	.short	(.L_3 - .L_2)
	.align		4
.L_2:
        /*0010*/ 	.word	index@(_Z16FW_simple_kernelPsii)
        /*0014*/ 	.word	0x00000000


	//----- nvinfo : EIATTR_REGCOUNT
	.align		4
.L_3:
        /*0018*/ 	.byte	0x04, 0x2f
        /*001a*/ 	.short	(.L_5 - .L_4)
	.align		4
.L_4:
        /*001c*/ 	.word	index@(_Z22FW_simple_kernel_pitchPsiii)
        /*0020*/ 	.word	0x0000000c


	//----- nvinfo : EIATTR_FRAME_SIZE
	.align		4
.L_5:
        /*0024*/ 	.byte	0x04, 0x11
        /*0026*/ 	.short	(.L_7 - .L_6)
	.align		4
.L_6:
        /*0028*/ 	.word	index@(_Z22FW_simple_kernel_pitchPsiii)
        /*002c*/ 	.word	0x00000000


	//----- nvinfo : EIATTR_REGCOUNT
	.align		4
.L_7:
        /*0030*/ 	.byte	0x04, 0x2f
        /*0032*/ 	.short	(.L_9 - .L_8)
	.align		4
.L_8:
        /*0034*/ 	.word	index@(_Z27FW_simple_kernel_vectorizedP6short4ii)
        /*0038*/ 	.word	0x00000013


	//----- nvinfo : EIATTR_FRAME_SIZE
	.align		4
.L_9:
        /*003c*/ 	.byte	0x04, 0x11
        /*003e*/ 	.short	(.L_11 - .L_10)
	.align		4
.L_10:
        /*0040*/ 	.word	index@(_Z27FW_simple_kernel_vectorizedP6short4ii)
        /*0044*/ 	.word	0x00000000


	//----- nvinfo : EIATTR_REGCOUNT
	.align		4
.L_11:
        /*0048*/ 	.byte	0x04, 0x2f
        /*004a*/ 	.short	(.L_13 - .L_12)
	.align		4
.L_12:
        /*004c*/ 	.word	index@(_Z33FW_simple_kernel_vectorized_pitchP6short4iii)
        /*0050*/ 	.word	0x00000013


	//----- nvinfo : EIATTR_FRAME_SIZE
	.align		4
.L_13:
        /*0054*/ 	.byte	0x04, 0x11
        /*0056*/ 	.short	(.L_15 - .L_14)
	.align		4
.L_14:
        /*0058*/ 	.word	index@(_Z33FW_simple_kernel_vectorized_pitchP6short4iii)
        /*005c*/ 	.word	0x00000000


	//----- nvinfo : EIATTR_REGCOUNT
	.align		4
.L_15:
        /*0060*/ 	.byte	0x04, 0x2f
        /*0062*/ 	.short	(.L_17 - .L_16)
	.align		4
.L_16:
        /*0064*/ 	.word	index@(_Z17blocked_FW_phase1Psiii)
        /*0068*/ 	.word	0x00000016


	//----- nvinfo : EIATTR_FRAME_SIZE
	.align		4
.L_17:
        /*006c*/ 	.byte	0x04, 0x11
        /*006e*/ 	.short	(.L_19 - .L_18)
	.align		4
.L_18:
        /*0070*/ 	.word	index@(_Z17blocked_FW_phase1Psiii)
        /*0074*/ 	.word	0x00000000


	//----- nvinfo : EIATTR_REGCOUNT
	.align		4
.L_19:
        /*0078*/ 	.byte	0x04, 0x2f
        /*007a*/ 	.short	(.L_21 - .L_20)
	.align		4
.L_20:
        /*007c*/ 	.word	index@(_Z17blocked_FW_phase2Psiii)
        /*0080*/ 	.word	0x00000020


	//----- nvinfo : EIATTR_FRAME_SIZE
	.align		4
.L_21:
        /*0084*/ 	.byte	0x04, 0x11
        /*0086*/ 	.short	(.L_23 - .L_22)
	.align		4
.L_22:
        /*0088*/ 	.word	index@(_Z17blocked_FW_phase2Psiii)
        /*008c*/ 	.word	0x00000000


	//----- nvinfo : EIATTR_REGCOUNT
	.align		4
.L_23:
        /*0090*/ 	.byte	0x04, 0x2f
        /*0092*/ 	.short	(.L_25 - .L_24)
	.align		4
.L_24:
        /*0094*/ 	.word	index@(_Z17blocked_FW_phase3Psiii)
        /*0098*/ 	.word	0x0000001b


	//----- nvinfo : EIATTR_FRAME_SIZE
	.align		4
.L_25:
        /*009c*/ 	.byte	0x04, 0x11
        /*009e*/ 	.short	(.L_27 - .L_26)
	.align		4
.L_26:
        /*00a0*/ 	.word	index@(_Z17blocked_FW_phase3Psiii)
        /*00a4*/ 	.word	0x00000000


	//----- nvinfo : EIATTR_MIN_STACK_SIZE
	.align		4
.L_27:
        /*00a8*/ 	.byte	0x04, 0x12
        /*00aa*/ 	.short	(.L_29 - .L_28)
	.align		4
.L_28:
        /*00ac*/ 	.word	index@(_Z17blocked_FW_phase3Psiii)
        /*00b0*/ 	.word	0x00000000


	//----- nvinfo : EIATTR_MIN_STACK_SIZE
	.align		4
.L_29:
        /*00b4*/ 	.byte	0x04, 0x12
        /*00b6*/ 	.short	(.L_31 - .L_30)
	.align		4
.L_30:
        /*00b8*/ 	.word	index@(_Z17blocked_FW_phase2Psiii)
        /*00bc*/ 	.word	0x00000000


	//----- nvinfo : EIATTR_MIN_STACK_SIZE
	.align		4
.L_31:
        /*00c0*/ 	.byte	0x04, 0x12
        /*00c2*/ 	.short	(.L_33 - .L_32)
	.align		4
.L_32:
        /*00c4*/ 	.word	index@(_Z17blocked_FW_phase1Psiii)
        /*00c8*/ 	.word	0x00000000


	//----- nvinfo : EIATTR_MIN_STACK_SIZE
	.align		4
.L_33:
        /*00cc*/ 	.byte	0x04, 0x12
        /*00ce*/ 	.short	(.L_35 - .L_34)
	.align		4
.L_34:
        /*00d0*/ 	.word	index@(_Z33FW_simple_kernel_vectorized_pitchP6short4iii)
        /*00d4*/ 	.word	0x00000000


	//----- nvinfo : EIATTR_MIN_STACK_SIZE
	.align		4
.L_35:
        /*00d8*/ 	.byte	0x04, 0x12
        /*00da*/ 	.short	(.L_37 - .L_36)
	.align		4
.L_36:
        /*00dc*/ 	.word	index@(_Z27FW_simple_kernel_vectorizedP6short4ii)
        /*00e0*/ 	.word	0x00000000


	//----- nvinfo : EIATTR_MIN_STACK_SIZE
	.align		4
.L_37:
        /*00e4*/ 	.byte	0x04, 0x12
        /*00e6*/ 	.short	(.L_39 - .L_38)
	.align		4
.L_38:
        /*00e8*/ 	.word	index@(_Z22FW_simple_kernel_pitchPsiii)
        /*00ec*/ 	.word	0x00000000


	//----- nvinfo : EIATTR_MIN_STACK_SIZE
	.align		4
.L_39:
        /*00f0*/ 	.byte	0x04, 0x12
        /*00f2*/ 	.short	(.L_41 - .L_40)
	.align		4
.L_40:
        /*00f4*/ 	.word	index@(_Z16FW_simple_kernelPsii)
        /*00f8*/ 	.word	0x00000000
.L_41:


//--------------------- .nv.compat                --------------------------
	.section	.nv.compat,"",@"SHT_CUDA_COMPAT_INFO"
	.align	4
        /*0000*/ 	.byte	0x02, 0x09, 0x00, 0x00, 0x02, 0x02, 0x01, 0x00, 0x02, 0x05, 0x05, 0x00, 0x03, 0x07, 0x01, 0x01
        /*0010*/ 	.byte	0x02, 0x03, 0x00, 0x00, 0x02, 0x06, 0x01, 0x00, 0x04, 0x0b, 0x08, 0x00, 0x09, 0x00, 0x00, 0x00
        /*0020*/ 	.byte	0x00, 0x00, 0x00, 0x00


//--------------------- .nv.info._Z17blocked_FW_phase3Psiii --------------------------
	.section	.nv.info._Z17blocked_FW_phase3Psiii,"",@"SHT_CUDA_INFO"
	.sectionflags	@""
	.align	4


	//----- nvinfo : EIATTR_CUDA_API_VERSION
	.align		4
        /*0000*/ 	.byte	0x04, 0x37
        /*0002*/ 	.short	(.L_43 - .L_42)
.L_42:
        /*0004*/ 	.word	0x00000082


	//----- nvinfo : EIATTR_KPARAM_INFO
	.align		4
.L_43:
        /*0008*/ 	.byte	0x04, 0x17
        /*000a*/ 	.short	(.L_45 - .L_44)
.L_44:
        /*000c*/ 	.word	0x00000000
        /*0010*/ 	.short	0x0003
        /*0012*/ 	.short	0x0010
        /*0014*/ 	.byte	0x00, 0xf0, 0x11, 0x00


	//----- nvinfo : EIATTR_KPARAM_INFO
	.align		4
.L_45:
        /*0018*/ 	.byte	0x04, 0x17
        /*001a*/ 	.short	(.L_47 - .L_46)
.L_46:
        /*001c*/ 	.word	0x00000000
        /*0020*/ 	.short	0x0002
        /*0022*/ 	.short	0x000c
        /*0024*/ 	.byte	0x00, 0xf0, 0x11, 0x00


	//----- nvinfo : EIATTR_KPARAM_INFO
	.align		4
.L_47:
        /*0028*/ 	.byte	0x04, 0x17
        /*002a*/ 	.short	(.L_49 - .L_48)
.L_48:
        /*002c*/ 	.word	0x00000000
        /*0030*/ 	.short	0x0001
        /*0032*/ 	.short	0x0008
        /*0034*/ 	.byte	0x00, 0xf0, 0x11, 0x00


	//----- nvinfo : EIATTR_KPARAM_INFO
	.align		4
.L_49:
        /*0038*/ 	.byte	0x04, 0x17
        /*003a*/ 	.short	(.L_51 - .L_50)
.L_50:
        /*003c*/ 	.word	0x00000000
        /*0040*/ 	.short	0x0000
        /*0042*/ 	.short	0x0000
        /*0044*/ 	.byte	0x00, 0xf5, 0x21, 0x00


	//----- nvinfo : EIATTR_SPARSE_MMA_MASK
	.align		4
.L_51:
        /*0048*/ 	.byte	0x03, 0x50
        /*004a*/ 	.short	0x0000


	//----- nvinfo : EIATTR_MAXREG_COUNT
	.align		4
        /*004c*/ 	.byte	0x03, 0x1b
        /*004e*/ 	.short	0x00ff


	//----- nvinfo : EIATTR_NUM_BARRIERS
	.align		4
        /*0050*/ 	.byte	0x02, 0x4c
        /*0052*/ 	.byte	0x01
	.zero		1


	//----- nvinfo : EIATTR_MERCURY_ISA_VERSION
	.align		4
        /*0054*/ 	.byte	0x03, 0x5f
        /*0056*/ 	.short	0x0101


	//----- nvinfo : EIATTR_VRC_CTA_INIT_COUNT
	.align		4
        /*0058*/ 	.byte	0x02, 0x4a
	.zero		1
	.zero		1


	//----- nvinfo : EIATTR_EXIT_INSTR_OFFSETS
	.align		4
        /*005c*/ 	.byte	0x04, 0x1c
        /*005e*/ 	.short	(.L_53 - .L_52)


	//   ....[0]....
.L_52:
        /*0060*/ 	.word	0x00000060


	//   ....[1]....
        /*0064*/ 	.word	0x00000830


	//----- nvinfo : EIATTR_CBANK_PARAM_SIZE
	.align		4
.L_53:
        /*0068*/ 	.byte	0x03, 0x19
        /*006a*/ 	.short	0x0014


	//----- nvinfo : EIATTR_PARAM_CBANK
	.align		4
        /*006c*/ 	.byte	0x04, 0x0a
        /*006e*/ 	.short	(.L_55 - .L_54)
	.align		4
.L_54:
        /*0070*/ 	.word	index@(.nv.constant0._Z17blocked_FW_phase3Psiii)
        /*0074*/ 	.short	0x0380
        /*0076*/ 	.short	0x0014


	//----- nvinfo : EIATTR_SW_WAR
	.align		4
.L_55:
        /*0078*/ 	.byte	0x04, 0x36
        /*007a*/ 	.short	(.L_57 - .L_56)
.L_56:
        /*007c*/ 	.word	0x00000008
.L_57:


//--------------------- .nv.info._Z17blocked_FW_phase2Psiii --------------------------
	.section	.nv.info._Z17blocked_FW_phase2Psiii,"",@"SHT_CUDA_INFO"
	.sectionflags	@""
	.align	4


	//----- nvinfo : EIATTR_CUDA_API_VERSION
	.align		4
        /*0000*/ 	.byte	0x04, 0x37
        /*0002*/ 	.short	(.L_59 - .L_58)
.L_58:
        /*0004*/ 	.word	0x00000082


	//----- nvinfo : EIATTR_KPARAM_INFO
	.align		4
.L_59:
        /*0008*/ 	.byte	0x04, 0x17
        /*000a*/ 	.short	(.L_61 - .L_60)
.L_60:
        /*000c*/ 	.word	0x00000000
        /*0010*/ 	.short	0x0003
        /*0012*/ 	.short	0x0010
        /*0014*/ 	.byte	0x00, 0xf0, 0x11, 0x00


	//----- nvinfo : EIATTR_KPARAM_INFO
	.align		4
.L_61:
        /*0018*/ 	.byte	0x04, 0x17
        /*001a*/ 	.short	(.L_63 - .L_62)
.L_62:
        /*001c*/ 	.word	0x00000000
        /*0020*/ 	.short	0x0002
        /*0022*/ 	.short	0x000c
        /*0024*/ 	.byte	0x00, 0xf0, 0x11, 0x00


	//----- nvinfo : EIATTR_KPARAM_INFO
	.align		4
.L_63:
        /*0028*/ 	.byte	0x04, 0x17
        /*002a*/ 	.short	(.L_65 - .L_64)
.L_64:
        /*002c*/ 	.word	0x00000000
        /*0030*/ 	.short	0x0001
        /*0032*/ 	.short	0x0008
        /*0034*/ 	.byte	0x00, 0xf0, 0x11, 0x00


	//----- nvinfo : EIATTR_KPARAM_INFO
	.align		4
.L_65:
        /*0038*/ 	.byte	0x04, 0x17
        /*003a*/ 	.short	(.L_67 - .L_66)
.L_66:
        /*003c*/ 	.word	0x00000000
        /*0040*/ 	.short	0x0000
        /*0042*/ 	.short	0x0000
        /*0044*/ 	.byte	0x00, 0xf5, 0x21, 0x00


	//----- nvinfo : EIATTR_SPARSE_MMA_MASK
	.align		4
.L_67:
        /*0048*/ 	.byte	0x03, 0x50
        /*004a*/ 	.short	0x0000


	//----- nvinfo : EIATTR_MAXREG_COUNT
	.align		4
        /*004c*/ 	.byte	0x03, 0x1b
        /*004e*/ 	.short	0x00ff


	//----- nvinfo : EIATTR_NUM_BARRIERS
	.align		4
        /*0050*/ 	.byte	0x02, 0x4c
        /*0052*/ 	.byte	0x01
	.zero		1


	//----- nvinfo : EIATTR_MERCURY_ISA_VERSION
	.align		4
        /*0054*/ 	.byte	0x03, 0x5f
        /*0056*/ 	.short	0x0101


	//----- nvinfo : EIATTR_VRC_CTA_INIT_COUNT
	.align		4
        /*0058*/ 	.byte	0x02, 0x4a
	.zero		1
	.zero		1


	//----- nvinfo : EIATTR_EXIT_INSTR_OFFSETS
	.align		4
        /*005c*/ 	.byte	0x04, 0x1c
        /*005e*/ 	.short	(.L_69 - .L_68)


	//   ....[0]....
.L_68:
        /*0060*/ 	.word	0x00000040


	//   ....[1]....
        /*0064*/ 	.word	0x00000d80


	//----- nvinfo : EIATTR_CBANK_PARAM_SIZE
	.align		4
.L_69:
        /*0068*/ 	.byte	0x03, 0x19
        /*006a*/ 	.short	0x0014


	//----- nvinfo : EIATTR_PARAM_CBANK
	.align		4
        /*006c*/ 	.byte	0x04, 0x0a
        /*006e*/ 	.short	(.L_71 - .L_70)
	.align		4
.L_70:
        /*0070*/ 	.word	index@(.nv.constant0._Z17blocked_FW_phase2Psiii)
        /*0074*/ 	.short	0x0380
        /*0076*/ 	.short	0x0014


	//----- nvinfo : EIATTR_SW_WAR
	.align		4
.L_71:
        /*0078*/ 	.byte	0x04, 0x36
        /*007a*/ 	.short	(.L_73 - .L_72)
.L_72:
        /*007c*/ 	.word	0x00000008
.L_73:


//--------------------- .nv.info._Z17blocked_FW_phase1Psiii --------------------------
	.section	.nv.info._Z17blocked_FW_phase1Psiii,"",@"SHT_CUDA_INFO"
	.sectionflags	@""
	.align	4


	//----- nvinfo : EIATTR_CUDA_API_VERSION
	.align		4
        /*0000*/ 	.byte	0x04, 0x37
        /*0002*/ 	.short	(.L_75 - .L_74)
.L_74:
        /*0004*/ 	.word	0x00000082


	//----- nvinfo : EIATTR_KPARAM_INFO
	.align		4
.L_75:
        /*0008*/ 	.byte	0x04, 0x17
        /*000a*/ 	.short	(.L_77 - .L_76)
.L_76:
        /*000c*/ 	.word	0x00000000
        /*0010*/ 	.short	0x0003
        /*0012*/ 	.short	0x0010
        /*0014*/ 	.byte	0x00, 0xf0, 0x11, 0x00


	//----- nvinfo : EIATTR_KPARAM_INFO
	.align		4
.L_77:
        /*0018*/ 	.byte	0x04, 0x17
        /*001a*/ 	.short	(.L_79 - .L_78)
.L_78:
        /*001c*/ 	.word	0x00000000
        /*0020*/ 	.short	0x0002
        /*0022*/ 	.short	0x000c
        /*0024*/ 	.byte	0x00, 0xf0, 0x11, 0x00


	//----- nvinfo : EIATTR_KPARAM_INFO
	.align		4
.L_79:
        /*0028*/ 	.byte	0x04, 0x17
        /*002a*/ 	.short	(.L_81 - .L_80)
.L_80:
        /*002c*/ 	.word	0x00000000
        /*0030*/ 	.short	0x0001
        /*0032*/ 	.short	0x0008
        /*0034*/ 	.byte	0x00, 0xf0, 0x11, 0x00


	//----- nvinfo : EIATTR_KPARAM_INFO
	.align		4
.L_81:
        /*0038*/ 	.byte	0x04, 0x17
        /*003a*/ 	.short	(.L_83 - .L_82)
.L_82:
        /*003c*/ 	.word	0x00000000
        /*0040*/ 	.short	0x0000
        /*0042*/ 	.short	0x0000
        /*0044*/ 	.byte	0x00, 0xf5, 0x21, 0x00


	//----- nvinfo : EIATTR_SPARSE_MMA_MASK
	.align		4
.L_83:
        /*0048*/ 	.byte	0x03, 0x50
        /*004a*/ 	.short	0x0000


	//----- nvinfo : EIATTR_MAXREG_COUNT
	.align		4
        /*004c*/ 	.byte	0x03, 0x1b
        /*004e*/ 	.short	0x00ff


	//----- nvinfo : EIATTR_NUM_BARRIERS
	.align		4
        /*0050*/ 	.byte	0x02, 0x4c
        /*0052*/ 	.byte	0x01
	.zero		1


	//----- nvinfo : EIATTR_MERCURY_ISA_VERSION
	.align		4
        /*0054*/ 	.byte	0x03, 0x5f
        /*0056*/ 	.short	0x0101


	//----- nvinfo : EIATTR_VRC_CTA_INIT_COUNT
	.align		4
        /*0058*/ 	.byte	0x02, 0x4a
	.zero		1
	.zero		1


	//----- nvinfo : EIATTR_EXIT_INSTR_OFFSETS
	.align		4
        /*005c*/ 	.byte	0x04, 0x1c
        /*005e*/ 	.short	(.L_85 - .L_84)


	//   ....[0]....
.L_84:
        /*0060*/ 	.word	0x00000670


	//----- nvinfo : EIATTR_CBANK_PARAM_SIZE
	.align		4
.L_85:
        /*0064*/ 	.byte	0x03, 0x19
        /*0066*/ 	.short	0x0014


	//----- nvinfo : EIATTR_PARAM_CBANK
	.align		4
        /*0068*/ 	.byte	0x04, 0x0a
        /*006a*/ 	.short	(.L_87 - .L_86)
	.align		4
.L_86:
        /*006c*/ 	.word	index@(.nv.constant0._Z17blocked_FW_phase1Psiii)
        /*0070*/ 	.short	0x0380
        /*0072*/ 	.short	0x0014


	//----- nvinfo : EIATTR_SW_WAR
	.align		4
.L_87:
        /*0074*/ 	.byte	0x04, 0x36
        /*0076*/ 	.short	(.L_89 - .L_88)
.L_88:
        /*0078*/ 	.word	0x00000008
.L_89:


//--------------------- .nv.info._Z33FW_simple_kernel_vectorized_pitchP6short4iii --------------------------
	.section	.nv.info._Z33FW_simple_kernel_vectorized_pitchP6short4iii,"",@"SHT_CUDA_INFO"
	.sectionflags	@""
	.align	4


	//----- nvinfo : EIATTR_CUDA_API_VERSION
	.align		4
        /*0000*/ 	.byte	0x04, 0x37
        /*0002*/ 	.short	(.L_91 - .L_90)
.L_90:
        /*0004*/ 	.word	0x00000082


	//----- nvinfo : EIATTR_KPARAM_INFO
	.align		4
.L_91:
        /*0008*/ 	.byte	0x04, 0x17
        /*000a*/ 	.short	(.L_93 - .L_92)
.L_92:
        /*000c*/ 	.word	0x00000000
        /*0010*/ 	.short	0x0003
        /*0012*/ 	.short	0x0010
        /*0014*/ 	.byte	0x00, 0xf0, 0x11, 0x00


	//----- nvinfo : EIATTR_KPARAM_INFO
	.align		4
.L_93:
        /*0018*/ 	.byte	0x04, 0x17
        /*001a*/ 	.short	(.L_95 - .L_94)
.L_94:
        /*001c*/ 	.word	0x00000000
        /*0020*/ 	.short	0x0002
        /*0022*/ 	.short	0x000c
        /*0024*/ 	.byte	0x00, 0xf0, 0x11, 0x00


	//----- nvinfo : EIATTR_KPARAM_INFO
	.align		4
.L_95:
        /*0028*/ 	.byte	0x04, 0x17
        /*002a*/ 	.short	(.L_97 - .L_96)
.L_96:
        /*002c*/ 	.word	0x00000000
        /*0030*/ 	.short	0x0001
        /*0032*/ 	.short	0x0008
        /*0034*/ 	.byte	0x00, 0xf0, 0x11, 0x00


	//----- nvinfo : EIATTR_KPARAM_INFO
	.align		4
.L_97:
        /*0038*/ 	.byte	0x04, 0x17
        /*003a*/ 	.short	(.L_99 - .L_98)
.L_98:
        /*003c*/ 	.word	0x00000000
        /*0040*/ 	.short	0x0000
        /*0042*/ 	.short	0x0000
        /*0044*/ 	.byte	0x00, 0xf5, 0x21, 0x00


	//----- nvinfo : EIATTR_SPARSE_MMA_MASK
	.align		4
.L_99:
        /*0048*/ 	.byte	0x03, 0x50
        /*004a*/ 	.short	0x0000


	//----- nvinfo : EIATTR_MAXREG_COUNT
	.align		4
        /*004c*/ 	.byte	0x03, 0x1b
        /*004e*/ 	.short	0x00ff


	//----- nvinfo : EIATTR_MERCURY_ISA_VERSION
	.align		4
        /*0050*/ 	.byte	0x03, 0x5f
        /*0052*/ 	.short	0x0101


	//----- nvinfo : EIATTR_VRC_CTA_INIT_COUNT
	.align		4
        /*0054*/ 	.byte	0x02, 0x4a
	.zero		1
	.zero		1


	//----- nvinfo : EIATTR_EXIT_INSTR_OFFSETS
	.align		4
        /*0058*/ 	.byte	0x04, 0x1c
        /*005a*/ 	.short	(.L_101 - .L_100)


	//   ....[0]....
.L_100:
        /*005c*/ 	.word	0x000000d0


	//   ....[1]....
        /*0060*/ 	.word	0x00000330


	//----- nvinfo : EIATTR_CBANK_PARAM_SIZE
	.align		4
.L_101:
        /*0064*/ 	.byte	0x03, 0x19
        /*0066*/ 	.short	0x0014


	//----- nvinfo : EIATTR_PARAM_CBANK
	.align		4
        /*0068*/ 	.byte	0x04, 0x0a
        /*006a*/ 	.short	(.L_103 - .L_102)
	.align		4
.L_102:
        /*006c*/ 	.word	index@(.nv.constant0._Z33FW_simple_kernel_vectorized_pitchP6short4iii)
        /*0070*/ 	.short	0x0380
        /*0072*/ 	.short	0x0014


	//----- nvinfo : EIATTR_SW_WAR
	.align		4
.L_103:
        /*0074*/ 	.byte	0x04, 0x36
        /*0076*/ 	.short	(.L_105 - .L_104)
.L_104:
        /*0078*/ 	.word	0x00000008
.L_105:


//--------------------- .nv.info._Z27FW_simple_kernel_vectorizedP6short4ii --------------------------
	.section	.nv.info._Z27FW_simple_kernel_vectorizedP6short4ii,"",@"SHT_CUDA_INFO"
	.sectionflags	@""
	.align	4


	//----- nvinfo : EIATTR_CUDA_API_VERSION
	.align		4
        /*0000*/ 	.byte	0x04, 0x37
        /*0002*/ 	.short	(.L_107 - .L_106)
.L_106:
        /*0004*/ 	.word	0x00000082


	//----- nvinfo : EIATTR_KPARAM_INFO
	.align		4
.L_107:
        /*0008*/ 	.byte	0x04, 0x17
        /*000a*/ 	.short	(.L_109 - .L_108)
.L_108:
        /*000c*/ 	.word	0x00000000
        /*0010*/ 	.short	0x0002
        /*0012*/ 	.short	0x000c
        /*0014*/ 	.byte	0x00, 0xf0, 0x11, 0x00


	//----- nvinfo : EIATTR_KPARAM_INFO
	.align		4
.L_109:
        /*0018*/ 	.byte	0x04, 0x17
        /*001a*/ 	.short	(.L_111 - .L_110)
.L_110:
        /*001c*/ 	.word	0x00000000
        /*0020*/ 	.short	0x0001
        /*0022*/ 	.short	0x0008
        /*0024*/ 	.byte	0x00, 0xf0, 0x11, 0x00


	//----- nvinfo : EIATTR_KPARAM_INFO
	.align		4
.L_111:
        /*0028*/ 	.byte	0x04, 0x17
        /*002a*/ 	.short	(.L_113 - .L_112)
.L_112:
        /*002c*/ 	.word	0x00000000
        /*0030*/ 	.short	0x0000
        /*0032*/ 	.short	0x0000
        /*0034*/ 	.byte	0x00, 0xf5, 0x21, 0x00


	//----- nvinfo : EIATTR_SPARSE_MMA_MASK
	.align		4
.L_113:
        /*0038*/ 	.byte	0x03, 0x50
        /*003a*/ 	.short	0x0000


	//----- nvinfo : EIATTR_MAXREG_COUNT
	.align		4
        /*003c*/ 	.byte	0x03, 0x1b
        /*003e*/ 	.short	0x00ff


	//----- nvinfo : EIATTR_MERCURY_ISA_VERSION
	.align		4
        /*0040*/ 	.byte	0x03, 0x5f
        /*0042*/ 	.short	0x0101


	//----- nvinfo : EIATTR_VRC_CTA_INIT_COUNT
	.align		4
        /*0044*/ 	.byte	0x02, 0x4a
	.zero		1
	.zero		1


	//----- nvinfo : EIATTR_EXIT_INSTR_OFFSETS
	.align		4
        /*0048*/ 	.byte	0x04, 0x1c
        /*004a*/ 	.short	(.L_115 - .L_114)


	//   ....[0]....
.L_114:
        /*004c*/ 	.word	0x000000d0


	//   ....[1]....
        /*0050*/ 	.word	0x00000340


	//----- nvinfo : EIATTR_CBANK_PARAM_SIZE
	.align		4
.L_115:
        /*0054*/ 	.byte	0x03, 0x19
        /*0056*/ 	.short	0x0010


	//----- nvinfo : EIATTR_PARAM_CBANK
	.align		4
        /*0058*/ 	.byte	0x04, 0x0a
        /*005a*/ 	.short	(.L_117 - .L_116)
	.align		4
.L_116:
        /*005c*/ 	.word	index@(.nv.constant0._Z27FW_simple_kernel_vectorizedP6short4ii)
        /*0060*/ 	.short	0x0380
        /*0062*/ 	.short	0x0010


	//----- nvinfo : EIATTR_SW_WAR
	.align		4
.L_117:
        /*0064*/ 	.byte	0x04, 0x36
        /*0066*/ 	.short	(.L_119 - .L_118)
.L_118:
        /*0068*/ 	.word	0x00000008
.L_119:


//--------------------- .nv.info._Z22FW_simple_kernel_pitchPsiii --------------------------
	.section	.nv.info._Z22FW_simple_kernel_pitchPsiii,"",@"SHT_CUDA_INFO"
	.sectionflags	@""
	.align	4


	//----- nvinfo : EIATTR_CUDA_API_VERSION
	.align		4
        /*0000*/ 	.byte	0x04, 0x37
        /*0002*/ 	.short	(.L_121 - .L_120)
.L_120:
        /*0004*/ 	.word	0x00000082


	//----- nvinfo : EIATTR_KPARAM_INFO
	.align		4
.L_121:
        /*0008*/ 	.byte	0x04, 0x17
        /*000a*/ 	.short	(.L_123 - .L_122)
.L_122:
        /*000c*/ 	.word	0x00000000
        /*0010*/ 	.short	0x0003
        /*0012*/ 	.short	0x0010
        /*0014*/ 	.byte	0x00, 0xf0, 0x11, 0x00


	//----- nvinfo : EIATTR_KPARAM_INFO
	.align		4
.L_123:
        /*0018*/ 	.byte	0x04, 0x17
        /*001a*/ 	.short	(.L_125 - .L_124)
.L_124:
        /*001c*/ 	.word	0x00000000
        /*0020*/ 	.short	0x0002
        /*0022*/ 	.short	0x000c
        /*0024*/ 	.byte	0x00, 0xf0, 0x11, 0x00


	//----- nvinfo : EIATTR_KPARAM_INFO
	.align		4
.L_125:
        /*0028*/ 	.byte	0x04, 0x17
        /*002a*/ 	.short	(.L_127 - .L_126)
.L_126:
        /*002c*/ 	.word	0x00000000
        /*0030*/ 	.short	0x0001
        /*0032*/ 	.short	0x0008
        /*0034*/ 	.byte	0x00, 0xf0, 0x11, 0x00


	//----- nvinfo : EIATTR_KPARAM_INFO
	.align		4
.L_127:
        /*0038*/ 	.byte	0x04, 0x17
        /*003a*/ 	.short	(.L_129 - .L_128)
.L_128:
        /*003c*/ 	.word	0x00000000
        /*0040*/ 	.short	0x0000
        /*0042*/ 	.short	0x0000
        /*0044*/ 	.byte	0x00, 0xf5, 0x21, 0x00


	//----- nvinfo : EIATTR_SPARSE_MMA_MASK
	.align		4
.L_129:
        /*0048*/ 	.byte	0x03, 0x50
        /*004a*/ 	.short	0x0000


	//----- nvinfo : EIATTR_MAXREG_COUNT
	.align		4
        /*004c*/ 	.byte	0x03, 0x1b
        /*004e*/ 	.short	0x00ff


	//----- nvinfo : EIATTR_MERCURY_ISA_VERSION
	.align		4
        /*0050*/ 	.byte	0x03, 0x5f
        /*0052*/ 	.short	0x0101


	//----- nvinfo : EIATTR_VRC_CTA_INIT_COUNT
	.align		4
        /*0054*/ 	.byte	0x02, 0x4a
	.zero		1
	.zero		1


	//----- nvinfo : EIATTR_EXIT_INSTR_OFFSETS
	.align		4
        /*0058*/ 	.byte	0x04, 0x1c
        /*005a*/ 	.short	(.L_131 - .L_130)


	//   ....[0]....
.L_130:
        /*005c*/ 	.word	0x000000c0


	//   ....[1]....
        /*0060*/ 	.word	0x00000200


	//   ....[2]....
        /*0064*/ 	.word	0x00000230


	//----- nvinfo : EIATTR_CBANK_PARAM_SIZE
	.align		4
.L_131:
        /*0068*/ 	.byte	0x03, 0x19
        /*006a*/ 	.short	0x0014


	//----- nvinfo : EIATTR_PARAM_CBANK
	.align		4
        /*006c*/ 	.byte	0x04, 0x0a
        /*006e*/ 	.short	(.L_133 - .L_132)
	.align		4
.L_132:
        /*0070*/ 	.word	index@(.nv.constant0._Z22FW_simple_kernel_pitchPsiii)
        /*0074*/ 	.short	0x0380
        /*0076*/ 	.short	0x0014


	//----- nvinfo : EIATTR_SW_WAR
	.align		4
.L_133:
        /*0078*/ 	.byte	0x04, 0x36
        /*007a*/ 	.short	(.L_135 - .L_134)
.L_134:
        /*007c*/ 	.word	0x00000008
.L_135:


//--------------------- .nv.info._Z16FW_simple_kernelPsii --------------------------
	.section	.nv.info._Z16FW_simple_kernelPsii,"",@"SHT_CUDA_INFO"
	.sectionflags	@""
	.align	4


	//----- nvinfo : EIATTR_CUDA_API_VERSION
	.align		4
        /*0000*/ 	.byte	0x04, 0x37
        /*0002*/ 	.short	(.L_137 - .L_136)
.L_136:
        /*0004*/ 	.word	0x00000082


	//----- nvinfo : EIATTR_KPARAM_INFO
	.align		4
.L_137:
        /*0008*/ 	.byte	0x04, 0x17
        /*000a*/ 	.short	(.L_139 - .L_138)
.L_138:
        /*000c*/ 	.word	0x00000000
        /*0010*/ 	.short	0x0002
        /*0012*/ 	.short	0x000c
        /*0014*/ 	.byte	0x00, 0xf0, 0x11, 0x00


	//----- nvinfo : EIATTR_KPARAM_INFO
	.align		4
.L_139:
        /*0018*/ 	.byte	0x04, 0x17
        /*001a*/ 	.short	(.L_141 - .L_140)
.L_140:
        /*001c*/ 	.word	0x00000000
        /*0020*/ 	.short	0x0001
        /*0022*/ 	.short	0x0008
        /*0024*/ 	.byte	0x00, 0xf0, 0x11, 0x00


	//----- nvinfo : EIATTR_KPARAM_INFO
	.align		4
.L_141:
        /*0028*/ 	.byte	0x04, 0x17
        /*002a*/ 	.short	(.L_143 - .L_142)
.L_142:
        /*002c*/ 	.word	0x00000000
        /*0030*/ 	.short	0x0000
        /*0032*/ 	.short	0x0000
        /*0034*/ 	.byte	0x00, 0xf5, 0x21, 0x00


	//----- nvinfo : EIATTR_SPARSE_MMA_MASK
	.align		4
.L_143:
        /*0038*/ 	.byte	0x03, 0x50
        /*003a*/ 	.short	0x0000


	//----- nvinfo : EIATTR_MAXREG_COUNT
	.align		4
        /*003c*/ 	.byte	0x03, 0x1b
        /*003e*/ 	.short	0x00ff


	//----- nvinfo : EIATTR_MERCURY_ISA_VERSION
	.align		4
        /*0040*/ 	.byte	0x03, 0x5f
        /*0042*/ 	.short	0x0101


	//----- nvinfo : EIATTR_VRC_CTA_INIT_COUNT
	.align		4
        /*0044*/ 	.byte	0x02, 0x4a
	.zero		1
	.zero		1


	//----- nvinfo : EIATTR_EXIT_INSTR_OFFSETS
	.align		4
        /*0048*/ 	.byte	0x04, 0x1c
        /*004a*/ 	.short	(.L_145 - .L_144)


	//   ....[0]....
.L_144:
        /*004c*/ 	.word	0x000000c0


	//   ....[1]....
        /*0050*/ 	.word	0x000001d0


	//   ....[2]....
        /*0054*/ 	.word	0x00000200


	//----- nvinfo : EIATTR_CBANK_PARAM_SIZE
	.align		4
.L_145:
        /*0058*/ 	.byte	0x03, 0x19
        /*005a*/ 	.short	0x0010


	//----- nvinfo : EIATTR_PARAM_CBANK
	.align		4
        /*005c*/ 	.byte	0x04, 0x0a
        /*005e*/ 	.short	(.L_147 - .L_146)
	.align		4
.L_146:
        /*0060*/ 	.word	index@(.nv.constant0._Z16FW_simple_kernelPsii)
        /*0064*/ 	.short	0x0380
        /*0066*/ 	.short	0x0010


	//----- nvinfo : EIATTR_SW_WAR
	.align		4
.L_147:
        /*0068*/ 	.byte	0x04, 0x36
        /*006a*/ 	.short	(.L_149 - .L_148)
.L_148:
        /*006c*/ 	.word	0x00000008
.L_149:


//--------------------- .nv.callgraph             --------------------------
	.section	.nv.callgraph,"",@"SHT_CUDA_CALLGRAPH"
	.align	4
	.sectionentsize	8
	.align		4
        /*0000*/ 	.word	0x00000000
	.align		4
        /*0004*/ 	.word	0xffffffff
	.align		4
        /*0008*/ 	.word	0x00000000
	.align		4
        /*000c*/ 	.word	0xfffffffe
	.align		4
        /*0010*/ 	.word	0x00000000
	.align		4
        /*0014*/ 	.word	0xfffffffd
	.align		4
        /*0018*/ 	.word	0x00000000
	.align		4
        /*001c*/ 	.word	0xfffffffc


//--------------------- .text._Z17blocked_FW_phase3Psiii --------------------------
	.section	.text._Z17blocked_FW_phase3Psiii,"ax",@progbits
	.align	128
        .global         _Z17blocked_FW_phase3Psiii
        .type           _Z17blocked_FW_phase3Psiii,@function
        .size           _Z17blocked_FW_phase3Psiii,(.L_x_23 - _Z17blocked_FW_phase3Psiii)
        .other          _Z17blocked_FW_phase3Psiii,@"STO_CUDA_ENTRY STV_DEFAULT"
_Z17blocked_FW_phase3Psiii:
.text._Z17blocked_FW_phase3Psiii:
[----:B------:R-:W-:Y:S08]  /*0000*/  LDC R1, c[0x0][0x37c] ;  /* 0x0000df00ff017b82 */ /* 0x000ff00000000800 */
[----:B------:R-:W0:Y:S08]  /*0010*/  S2UR UR5, SR_CTAID.X ;  /* 0x00000000000579c3 */ /* 0x000e300000002500 */
[----:B------:R-:W0:Y:S08]  /*0020*/  LDC R7, c[0x0][0x38c] ;  /* 0x0000e300ff077b82 */ /* 0x000e300000000800 */
[----:B------:R-:W1:Y:S01]  /*0030*/  S2UR UR4, SR_CTAID.Y ;  /* 0x00000000000479c3 */ /* 0x000e620000002600 */
[----:B0-----:R-:W-:-:S02]  /*0040*/  ISETP.NE.AND P0, PT, R7, UR5, PT ;  /* 0x0000000507007c0c */ /* 0x001fc4000bf05270 */
[----:B-1----:R-:W-:-:S13]  /*0050*/  ISETP.EQ.AND P1, PT, R7, UR4, PT ;  /* 0x0000000407007c0c */ /* 0x002fda000bf22270 */
[----:B------:R-:W-:Y:S05]  /*0060*/  @!P0 EXIT P1 ;  /* 0x000000000000894d */ /* 0x000fea0000800000 */
[----:B------:R-:W0:Y:S01]  /*0070*/  S2R R0, SR_TID.X ;  /* 0x0000000000007919 */ /* 0x000e220000002100 */
[----:B------:R-:W1:Y:S01]  /*0080*/  LDCU UR6, c[0x0][0x390] ;  /* 0x00007200ff0677ac */ /* 0x000e620008000800 */
[----:B------:R-:W2:Y:S01]  /*0090*/  LDC.64 R12, c[0x0][0x380] ;  /* 0x0000e000ff0c7b82 */ /* 0x000ea20000000a00 */
[----:B------:R-:W0:Y:S01]  /*00a0*/  S2R R5, SR_TID.Y ;  /* 0x0000000000057919 */ /* 0x000e220000002200 */
[----:B------:R-:W3:Y:S01]  /*00b0*/  LDCU UR8, c[0x0][0x388] ;  /* 0x00007100ff0877ac */ /* 0x000ee20008000800 */
[----:B-1----:R-:W-:Y:S01]  /*00c0*/  IMAD.U32 R4, RZ, RZ, UR6 ;  /* 0x00000006ff047e24 */ /* 0x002fe2000f8e00ff */
[----:B------:R-:W1:Y:S03]  /*00d0*/  LDCU.64 UR6, c[0x0][0x358] ;  /* 0x00006b00ff0677ac */ /* 0x000e660008000a00 */
[----:B------:R-:W-:Y:S01]  /*00e0*/  IMAD R2, R7, R4, RZ ;  /* 0x0000000407027224 */ /* 0x000fe200078e02ff */
[----:B---3--:R-:W-:-:S02]  /*00f0*/  UIMAD UR4, UR4, UR8, URZ ;  /* 0x00000008040472a4 */ /* 0x008fc4000f8e02ff */
[----:B0-----:R-:W-:-:S04]  /*0100*/  IMAD R3, R5, UR8, R0 ;  /* 0x0000000805037c24 */ /* 0x001fc8000f8e0200 */
[C---:B------:R-:W-:Y:S02]  /*0110*/  IMAD R7, R4.reuse, UR5, R3 ;  /* 0x0000000504077c24 */ /* 0x040fe4000f8e0203 */
[----:B------:R-:W-:Y:S02]  /*0120*/  IMAD.IADD R9, R3, 0x1, R2 ;  /* 0x0000000103097824 */ /* 0x000fe400078e0202 */
[C---:B------:R-:W-:Y:S02]  /*0130*/  IMAD R3, R4.reuse, UR4, R7 ;  /* 0x0000000404037c24 */ /* 0x040fe4000f8e0207 */
[----:B------:R-:W-:Y:S02]  /*0140*/  IMAD R9, R4, UR4, R9 ;  /* 0x0000000404097c24 */ /* 0x000fe4000f8e0209 */
[----:B------:R-:W-:Y:S02]  /*0150*/  IMAD R7, R2, UR8, R7 ;  /* 0x0000000802077c24 */ /* 0x000fe4000f8e0207 */
[----:B--2---:R-:W-:-:S04]  /*0160*/  IMAD.WIDE R2, R3, 0x2, R12 ;  /* 0x0000000203027825 */ /* 0x004fc800078e020c */
[--C-:B------:R-:W-:Y:S01]  /*0170*/  IMAD.WIDE R10, R9, 0x2, R12.reuse ;  /* 0x00000002090a7825 */ /* 0x100fe200078e020c */
[----:B-1----:R-:W2:Y:S03]  /*0180*/  LDG.E.U16 R14, desc[UR6][R2.64] ;  /* 0x00000006020e7981 */ /* 0x002ea6000c1e1500 */
[----:B------:R-:W-:Y:S02]  /*0190*/  IMAD.WIDE R12, R7, 0x2, R12 ;  /* 0x00000002070c7825 */ /* 0x000fe400078e020c */
[----:B------:R-:W3:Y:S04]  /*01a0*/  LDG.E.U16 R10, desc[UR6][R10.64] ;  /* 0x000000060a0a7981 */ /* 0x000ee8000c1e1500 */
[----:B------:R-:W4:Y:S01]  /*01b0*/  LDG.E.U16 R12, desc[UR6][R12.64] ;  /* 0x000000060c0c7981 */ /* 0x000f22000c1e1500 */
[----:B------:R-:W0:Y:S01]  /*01c0*/  S2UR UR5, SR_CgaCtaId ;  /* 0x00000000000579c3 */ /* 0x000e220000008800 */
[----:B------:R-:W-:Y:S01]  /*01d0*/  UMOV UR4, 0x400 ;  /* 0x0000040000047882 */ /* 0x000fe20000000000 */
[----:B------:R-:W-:-:S02]  /*01e0*/  IMAD R7, R5, R4, R0 ;  /* 0x0000000405077224 */ /* 0x000fc400078e0200 */
[----:B------:R-:W-:-:S04]  /*01f0*/  IMAD R6, R4, R4, RZ ;  /* 0x0000000404067224 */ /* 0x000fc800078e02ff */
[----:B------:R-:W-:Y:S01]  /*0200*/  IMAD.SHL.U32 R8, R6, 0x2, RZ ;  /* 0x0000000206087824 */ /* 0x000fe200078e00ff */
[----:B------:R-:W-:Y:S01]  /*0210*/  ISETP.GE.AND P0, PT, R4, 0x1, PT ;  /* 0x000000010400780c */ /* 0x000fe20003f06270 */
[----:B0-----:R-:W-:-:S06]  /*0220*/  ULEA UR4, UR5, UR4, 0x18 ;  /* 0x0000000405047291 */ /* 0x001fcc000f8ec0ff */
[----:B------:R-:W-:-:S04]  /*0230*/  LEA R7, R7, UR4, 0x1 ;  /* 0x0000000407077c11 */ /* 0x000fc8000f8e08ff */
[----:B------:R-:W-:-:S05]  /*0240*/  IADD3 R9, PT, PT, R8, R7, RZ ;  /* 0x0000000708097210 */ /* 0x000fca0007ffe0ff */
[----:B------:R-:W-:Y:S01]  /*0250*/  IMAD.IADD R15, R8, 0x1, R9 ;  /* 0x00000001080f7824 */ /* 0x000fe200078e0209 */
[----:B--2---:R0:W-:Y:S04]  /*0260*/  STS.U16 [R7], R14 ;  /* 0x0000000e07007388 */ /* 0x0041e80000000400 */
[----:B---3--:R0:W-:Y:S04]  /*0270*/  STS.U16 [R9], R10 ;  /* 0x0000000a09007388 */ /* 0x0081e80000000400 */
[----:B----4-:R0:W-:Y:S01]  /*0280*/  STS.U16 [R15], R12 ;  /* 0x0000000c0f007388 */ /* 0x0101e20000000400 */
[----:B------:R-:W-:Y:S06]  /*0290*/  BAR.SYNC.DEFER_BLOCKING 0x0 ;  /* 0x0000000000007b1d */ /* 0x000fec0000010000 */
[----:B------:R-:W-:Y:S05]  /*02a0*/  @!P0 BRA `(.L_x_0) ;  /* 0x0000000400548947 */ /* 0x000fea0003800000 */
[C---:B------:R-:W-:Y:S01]  /*02b0*/  ISETP.GE.U32.AND P1, PT, R4.reuse, 0x4, PT ;  /* 0x000000040400780c */ /* 0x040fe20003f26070 */
[----:B------:R-:W-:Y:S01]  /*02c0*/  IMAD.MOV.U32 R11, RZ, RZ, RZ ;  /* 0x000000ffff0b7224 */ /* 0x000fe200078e00ff */
[----:B0-----:R-:W-:-:S04]  /*02d0*/  LOP3.LUT R9, R4, 0x3, RZ, 0xc0, !PT ;  /* 0x0000000304097812 */ /* 0x001fc800078ec0ff */
[----:B------:R-:W-:-:S07]  /*02e0*/  ISETP.NE.AND P0, PT, R9, RZ, PT ;  /* 0x000000ff0900720c */ /* 0x000fce0003f05270 */
[----:B------:R-:W-:Y:S06]  /*02f0*/  @!P1 BRA `(.L_x_1) ;  /* 0x0000000000e49947 */ /* 0x000fec0003800000 */
[----:B------:R-:W0:Y:S01]  /*0300*/  LDC R10, c[0x0][0x390] ;  /* 0x0000e400ff0a7b82 */ /* 0x000e220000000800 */
[----:B------:R-:W-:Y:S01]  /*0310*/  IMAD.IADD R15, R5, 0x1, R4 ;  /* 0x00000001050f7824 */ /* 0x000fe200078e0204 */
[C---:B------:R-:W-:Y:S02]  /*0320*/  LOP3.LUT R11, R4.reuse, 0x7ffffffc, RZ, 0xc0, !PT ;  /* 0x7ffffffc040b7812 */ /* 0x040fe400078ec0ff */
[C---:B------:R-:W-:Y:S02]  /*0330*/  LEA R13, R4.reuse, 0x2, 0x2 ;  /* 0x00000002040d7811 */ /* 0x040fe400078e10ff */
[----:B------:R-:W-:Y:S01]  /*0340*/  SHF.L.U32 R15, R15, 0x1, RZ ;  /* 0x000000010f0f7819 */ /* 0x000fe200000006ff */
[----:B------:R-:W-:Y:S01]  /*0350*/  IMAD.MOV R12, RZ, RZ, -R11 ;  /* 0x000000ffff0c7224 */ /* 0x000fe200078e0a0b */
[----:B------:R-:W-:Y:S02]  /*0360*/  LEA R17, R4, 0x6, 0x2 ;  /* 0x0000000604117811 */ /* 0x000fe400078e10ff */
[----:B------:R-:W-:Y:S01]  /*0370*/  LEA R19, R0, UR4, 0x1 ;  /* 0x0000000400137c11 */ /* 0x000fe2000f8e08ff */
[----:B------:R-:W-:Y:S01]  /*0380*/  IMAD R14, R15, R4, UR4 ;  /* 0x000000040f0e7e24 */ /* 0x000fe2000f8e0204 */
[----:B------:R-:W-:-:S03]  /*0390*/  LEA R15, R4, 0x4, 0x2 ;  /* 0x00000004040f7811 */ /* 0x000fc600078e10ff */
[----:B------:R-:W-:-:S07]  /*03a0*/  VIADD R14, R14, 0x4 ;  /* 0x000000040e0e7836 */ /* 0x000fce0000000000 */
.L_x_2:
[----:B------:R-:W-:Y:S01]  /*03b0*/  LEA R16, R6, R19, 0x2 ;  /* 0x0000001306107211 */ /* 0x000fe200078e10ff */
[----:B------:R-:W-:Y:S01]  /*03c0*/  LDS.U16 R4, [R14+-0x4] ;  /* 0xfffffc000e047984 */ /* 0x000fe20000000400 */
[----:B------:R-:W-:-:S03]  /*03d0*/  IADD3 R12, PT, PT, R12, 0x4, RZ ;  /* 0x000000040c0c7810 */ /* 0x000fc60007ffe0ff */
[----:B------:R-:W1:Y:S04]  /*03e0*/  LDS.U16 R21, [R16] ;  /* 0x0000000010157984 */ /* 0x000e680000000400 */
[----:B------:R-:W2:Y:S01]  /*03f0*/  LDS.U16 R18, [R7] ;  /* 0x0000000007127984 */ /* 0x000ea20000000400 */
[----:B-1----:R-:W-:Y:S01]  /*0400*/  IMAD.IADD R22, R4, 0x1, R21 ;  /* 0x0000000104167824 */ /* 0x002fe200078e0215 */
[----:B--2---:R-:W-:-:S04]  /*0410*/  PRMT R21, R18, 0x9910, RZ ;  /* 0x0000991012157816 */ /* 0x004fc800000000ff */
[----:B------:R-:W-:-:S04]  /*0420*/  PRMT R4, R22, 0x9910, RZ ;  /* 0x0000991016047816 */ /* 0x000fc800000000ff */
[----:B------:R-:W-:Y:S01]  /*0430*/  ISETP.GT.AND P1, PT, R21, R4, PT ;  /* 0x000000041500720c */ /* 0x000fe20003f24270 */
[----:B0-----:R-:W-:-:S04]  /*0440*/  IMAD.MOV.U32 R4, RZ, RZ, R10 ;  /* 0x000000ffff047224 */ /* 0x001fc800078e000a */
[----:B------:R-:W-:-:S08]  /*0450*/  IMAD R18, R13, R4, R19 ;  /* 0x000000040d127224 */ /* 0x000fd000078e0213 */
[----:B------:R-:W-:Y:S01]  /*0460*/  @P1 STS.U16 [R7], R22 ;  /* 0x0000001607001388 */ /* 0x000fe20000000400 */
[----:B------:R-:W-:Y:S06]  /*0470*/  BAR.SYNC.DEFER_BLOCKING 0x0 ;  /* 0x0000000000007b1d */ /* 0x000fec0000010000 */
[----:B------:R-:W-:Y:S04]  /*0480*/  LDS.U16 R21, [R18] ;  /* 0x0000000012157984 */ /* 0x000fe80000000400 */
[----:B------:R-:W0:Y:S04]  /*0490*/  LDS.U16 R16, [R14+-0x2] ;  /* 0xfffffe000e107984 */ /* 0x000e280000000400 */
[----:B------:R-:W1:Y:S01]  /*04a0*/  LDS.U16 R20, [R7] ;  /* 0x0000000007147984 */ /* 0x000e620000000400 */
[----:B0-----:R-:W-:-:S02]  /*04b0*/  IADD3 R24, PT, PT, R16, R21, RZ ;  /* 0x0000001510187210 */ /* 0x001fc40007ffe0ff */
[----:B-1----:R-:W-:Y:S01]  /*04c0*/  PRMT R21, R20, 0x9910, RZ ;  /* 0x0000991014157816 */ /* 0x002fe200000000ff */
[----:B------:R-:W-:Y:S01]  /*04d0*/  IMAD R20, R15, R4, R19 ;  /* 0x000000040f147224 */ /* 0x000fe200078e0213 */
[----:B------:R-:W-:-:S04]  /*04e0*/  PRMT R16, R24, 0x9910, RZ ;  /* 0x0000991018107816 */ /* 0x000fc800000000ff */
[----:B------:R-:W-:-:S13]  /*04f0*/  ISETP.GT.AND P1, PT, R21, R16, PT ;  /* 0x000000101500720c */ /* 0x000fda0003f24270 */
[----:B------:R-:W-:Y:S01]  /*0500*/  @P1 STS.U16 [R7], R24 ;  /* 0x0000001807001388 */ /* 0x000fe20000000400 */
[----:B------:R-:W-:Y:S06]  /*0510*/  BAR.SYNC.DEFER_BLOCKING 0x0 ;  /* 0x0000000000007b1d */ /* 0x000fec0000010000 */
[----:B------:R-:W-:Y:S04]  /*0520*/  LDS.U16 R21, [R20] ;  /* 0x0000000014157984 */ /* 0x000fe80000000400 */
[----:B------:R-:W0:Y:S04]  /*0530*/  LDS.U16 R16, [R14] ;  /* 0x000000000e107984 */ /* 0x000e280000000400 */
[----:B------:R-:W1:Y:S01]  /*0540*/  LDS.U16 R18, [R7] ;  /* 0x0000000007127984 */ /* 0x000e620000000400 */
[----:B0-----:R-:W-:Y:S01]  /*0550*/  IMAD.IADD R22, R16, 0x1, R21 ;  /* 0x0000000110167824 */ /* 0x001fe200078e0215 */
[----:B-1----:R-:W-:Y:S01]  /*0560*/  PRMT R21, R18, 0x9910, RZ ;  /* 0x0000991012157816 */ /* 0x002fe200000000ff */
[----:B------:R-:W-:-:S03]  /*0570*/  IMAD R18, R17, R4, R19 ;  /* 0x0000000411127224 */ /* 0x000fc600078e0213 */
[----:B------:R-:W-:Y:S01]  /*0580*/  PRMT R16, R22, 0x9910, RZ ;  /* 0x0000991016107816 */ /* 0x000fe200000000ff */
[----:B------:R-:W-:-:S03]  /*0590*/  IMAD R19, R4, 0x8, R19 ;  /* 0x0000000804137824 */ /* 0x000fc600078e0213 */
[----:B------:R-:W-:-:S13]  /*05a0*/  ISETP.GT.AND P1, PT, R21, R16, PT ;  /* 0x000000101500720c */ /* 0x000fda0003f24270 */
[----:B------:R-:W-:Y:S01]  /*05b0*/  @P1 STS.U16 [R7], R22 ;  /* 0x0000001607001388 */ /* 0x000fe20000000400 */
[----:B------:R-:W-:Y:S06]  /*05c0*/  BAR.SYNC.DEFER_BLOCKING 0x0 ;  /* 0x0000000000007b1d */ /* 0x000fec0000010000 */
[----:B------:R-:W-:Y:S04]  /*05d0*/  LDS.U16 R21, [R18] ;  /* 0x0000000012157984 */ /* 0x000fe80000000400 */
[----:B------:R0:W1:Y:S04]  /*05e0*/  LDS.U16 R16, [R14+0x2] ;  /* 0x000002000e107984 */ /* 0x0000680000000400 */
[----:B------:R-:W2:Y:S01]  /*05f0*/  LDS.U16 R20, [R7] ;  /* 0x0000000007147984 */ /* 0x000ea20000000400 */
[----:B0-----:R-:W-:-:S02]  /*0600*/  VIADD R14, R14, 0x8 ;  /* 0x000000080e0e7836 */ /* 0x001fc40000000000 */
[----:B-1----:R-:W-:Y:S01]  /*0610*/  IMAD.IADD R24, R16, 0x1, R21 ;  /* 0x0000000110187824 */ /* 0x002fe200078e0215 */
[----:B--2---:R-:W-:-:S04]  /*0620*/  PRMT R21, R20, 0x9910, RZ ;  /* 0x0000991014157816 */ /* 0x004fc800000000ff */
[----:B------:R-:W-:-:S04]  /*0630*/  PRMT R16, R24, 0x9910, RZ ;  /* 0x0000991018107816 */ /* 0x000fc800000000ff */
[----:B------:R-:W-:-:S13]  /*0640*/  ISETP.GT.AND P1, PT, R21, R16, PT ;  /* 0x000000101500720c */ /* 0x000fda0003f24270 */
[----:B------:R1:W-:Y:S01]  /*0650*/  @P1 STS.U16 [R7], R24 ;  /* 0x0000001807001388 */ /* 0x0003e20000000400 */
[----:B------:R-:W-:Y:S01]  /*0660*/  BAR.SYNC.DEFER_BLOCKING 0x0 ;  /* 0x0000000000007b1d */ /* 0x000fe20000010000 */
[----:B------:R-:W-:-:S13]  /*0670*/  ISETP.NE.AND P1, PT, R12, RZ, PT ;  /* 0x000000ff0c00720c */ /* 0x000fda0003f25270 */
[----:B-1----:R-:W-:Y:S05]  /*0680*/  @P1 BRA `(.L_x_2) ;  /* 0xfffffffc00481947 */ /* 0x002fea000383ffff */
.L_x_1:
[----:B------:R-:W-:Y:S05]  /*0690*/  @!P0 BRA `(.L_x_0) ;  /* 0x0000000000588947 */ /* 0x000fea0003800000 */
[----:B------:R-:W0:Y:S01]  /*06a0*/  LDC R15, c[0x0][0x390] ;  /* 0x0000e400ff0f7b82 */ /* 0x000e220000000800 */
[-C--:B------:R-:W-:Y:S02]  /*06b0*/  IMAD R13, R11, R4.reuse, R0 ;  /* 0x000000040b0d7224 */ /* 0x080fe400078e0200 */
[----:B------:R-:W-:Y:S02]  /*06c0*/  IMAD R5, R5, R4, R11 ;  /* 0x0000000405057224 */ /* 0x000fe400078e020b */
[----:B------:R-:W-:Y:S01]  /*06d0*/  IMAD.MOV R9, RZ, RZ, -R9 ;  /* 0x000000ffff097224 */ /* 0x000fe200078e0a09 */
[----:B------:R-:W-:Y:S01]  /*06e0*/  LEA R13, R6, R13, 0x1 ;  /* 0x0000000d060d7211 */ /* 0x000fe200078e08ff */
[----:B------:R-:W-:-:S03]  /*06f0*/  IMAD R5, R5, 0x2, R8 ;  /* 0x0000000205057824 */ /* 0x000fc600078e0208 */
[----:B------:R-:W-:Y:S02]  /*0700*/  LEA R0, R13, UR4, 0x1 ;  /* 0x000000040d007c11 */ /* 0x000fe4000f8e08ff */
[----:B------:R-:W-:-:S07]  /*0710*/  IADD3 R5, PT, PT, R5, UR4, RZ ;  /* 0x0000000405057c10 */ /* 0x000fce000fffe0ff */
.L_x_3:
[----:B------:R1:W-:Y:S01]  /*0720*/  LDS.U16 R4, [R5] ;  /* 0x0000000005047984 */ /* 0x0003e20000000400 */
[----:B------:R-:W-:-:S03]  /*0730*/  VIADD R9, R9, 0x1 ;  /* 0x0000000109097836 */ /* 0x000fc60000000000 */
[----:B------:R0:W2:Y:S04]  /*0740*/  LDS.U16 R11, [R0] ;  /* 0x00000000000b7984 */ /* 0x0000a80000000400 */
[----:B------:R-:W3:Y:S01]  /*0750*/  LDS.U16 R6, [R7] ;  /* 0x0000000007067984 */ /* 0x000ee20000000400 */
[----:B-1----:R-:W-:Y:S01]  /*0760*/  IADD3 R5, PT, PT, R5, 0x2, RZ ;  /* 0x0000000205057810 */ /* 0x002fe20007ffe0ff */
[----:B0-----:R-:W-:Y:S02]  /*0770*/  IMAD R0, R15, 0x2, R0 ;  /* 0x000000020f007824 */ /* 0x001fe400078e0200 */
[----:B--2---:R-:W-:Y:S01]  /*0780*/  IMAD.IADD R8, R4, 0x1, R11 ;  /* 0x0000000104087824 */ /* 0x004fe200078e020b */
[----:B---3--:R-:W-:-:S04]  /*0790*/  PRMT R11, R6, 0x9910, RZ ;  /* 0x00009910060b7816 */ /* 0x008fc800000000ff */
[----:B------:R-:W-:-:S04]  /*07a0*/  PRMT R4, R8, 0x9910, RZ ;  /* 0x0000991008047816 */ /* 0x000fc800000000ff */
[----:B------:R-:W-:-:S13]  /*07b0*/  ISETP.GT.AND P0, PT, R11, R4, PT ;  /* 0x000000040b00720c */ /* 0x000fda0003f04270 */
[----:B------:R1:W-:Y:S01]  /*07c0*/  @P0 STS.U16 [R7], R8 ;  /* 0x0000000807000388 */ /* 0x0003e20000000400 */
[----:B------:R-:W-:Y:S01]  /*07d0*/  BAR.SYNC.DEFER_BLOCKING 0x0 ;  /* 0x0000000000007b1d */ /* 0x000fe20000010000 */
[----:B------:R-:W-:-:S13]  /*07e0*/  ISETP.NE.AND P0, PT, R9, RZ, PT ;  /* 0x000000ff0900720c */ /* 0x000fda0003f05270 */
[----:B-1----:R-:W-:Y:S05]  /*07f0*/  @P0 BRA `(.L_x_3) ;  /* 0xfffffffc00c80947 */ /* 0x002fea000383ffff */
.L_x_0:
[----:B------:R-:W-:Y:S06]  /*0800*/  BAR.SYNC.DEFER_BLOCKING 0x0 ;  /* 0x0000000000007b1d */ /* 0x000fec0000010000 */
[----:B0-----:R-:W0:Y:S04]  /*0810*/  LDS.U16 R7, [R7] ;  /* 0x0000000007077984 */ /* 0x001e280000000400 */
[----:B0-----:R-:W-:Y:S01]  /*0820*/  STG.E.U16 desc[UR6][R2.64], R7 ;  /* 0x0000000702007986 */ /* 0x001fe2000c101506 */
[----:B------:R-:W-:Y:S05]  /*0830*/  EXIT ;  /* 0x000000000000794d */ /* 0x000fea0003800000 */
.L_x_4:
[----:B------:R-:W-:-:S00]  /*0840*/  BRA `(.L_x_4) ;  /* 0xfffffffc00fc7947 */ /* 0x000fc0000383ffff */
[----:B------:R-:W-:-:S00]  /*0850*/  NOP ;  /* 0x0000000000007918 */ /* 0x000fc00000000000 */
        /* <DEDUP_REMOVED lines=10> */
.L_x_23:


//--------------------- .text._Z17blocked_FW_phase2Psiii --------------------------
	.section	.text._Z17blocked_FW_phase2Psiii,"ax",@progbits
	.align	128
        .global         _Z17blocked_FW_phase2Psiii
        .type           _Z17blocked_FW_phase2Psiii,@function
        .size           _Z17blocked_FW_phase2Psiii,(.L_x_24 - _Z17blocked_FW_phase2Psiii)
        .other          _Z17blocked_FW_phase2Psiii,@"STO_CUDA_ENTRY STV_DEFAULT"
_Z17blocked_FW_phase2Psiii:
.text._Z17blocked_FW_phase2Psiii:
[----:B------:R-:W-:Y:S08]  /*0000*/  LDC R1, c[0x0][0x37c] ;  /* 0x0000df00ff017b82 */ /* 0x000ff00000000800 */
[----:B------:R-:W0:Y:S08]  /*0010*/  S2UR UR4, SR_CTAID.X ;  /* 0x00000000000479c3 */ /* 0x000e300000002500 */
[----:B------:R-:W0:Y:S02]  /*0020*/  LDC R0, c[0x0][0x38c] ;  /* 0x0000e300ff007b82 */ /* 0x000e240000000800 */
[----:B0-----:R-:W-:-:S13]  /*0030*/  ISETP.NE.AND P0, PT, R0, UR4, PT ;  /* 0x0000000400007c0c */ /* 0x001fda000bf05270 */
[----:B------:R-:W-:Y:S05]  /*0040*/  @!P0 EXIT ;  /* 0x000000000000894d */ /* 0x000fea0003800000 */
[----:B------:R-:W0:Y:S01]  /*0050*/  S2R R10, SR_TID.X ;  /* 0x00000000000a7919 */ /* 0x000e220000002100 */
[----:B------:R-:W1:Y:S01]  /*0060*/  LDCU UR6, c[0x0][0x390] ;  /* 0x00007200ff0677ac */ /* 0x000e620008000800 */
[----:B------:R-:W2:Y:S01]  /*0070*/  LDC.64 R2, c[0x0][0x380] ;  /* 0x0000e000ff027b82 */ /* 0x000ea20000000a00 */
[----:B------:R-:W0:Y:S01]  /*0080*/  S2R R11, SR_TID.Y ;  /* 0x00000000000b7919 */ /* 0x000e220000002200 */
[----:B------:R-:W0:Y:S01]  /*0090*/  LDCU UR5, c[0x0][0x388] ;  /* 0x00007100ff0577ac */ /* 0x000e220008000800 */
[----:B------:R-:W3:Y:S01]  /*00a0*/  LDCU.64 UR8, c[0x0][0x358] ;  /* 0x00006b00ff0877ac */ /* 0x000ee20008000a00 */
[----:B-1----:R-:W-:-:S04]  /*00b0*/  IMAD.U32 R9, RZ, RZ, UR6 ;  /* 0x00000006ff097e24 */ /* 0x002fc8000f8e00ff */
[----:B------:R-:W-:Y:S02]  /*00c0*/  IMAD R7, R0, R9, RZ ;  /* 0x0000000900077224 */ /* 0x000fe400078e02ff */
[----:B------:R-:W-:Y:S02]  /*00d0*/  IMAD R13, R9, UR4, RZ ;  /* 0x00000004090d7c24 */ /* 0x000fe4000f8e02ff */
[----:B0-----:R-:W-:-:S04]  /*00e0*/  IMAD R6, R11, UR5, R10 ;  /* 0x000000050b067c24 */ /* 0x001fc8000f8e020a */
[----:B------:R-:W-:-:S04]  /*00f0*/  IMAD.IADD R0, R7, 0x1, R6 ;  /* 0x0000000107007824 */ /* 0x000fc800078e0206 */
[--C-:B------:R-:W-:Y:S02]  /*0100*/  IMAD R5, R13, UR5, R0.reuse ;  /* 0x000000050d057c24 */ /* 0x100fe4000f8e0200 */
[----:B------:R-:W-:Y:S02]  /*0110*/  IMAD R15, R7, UR5, R0 ;  /* 0x00000005070f7c24 */ /* 0x000fe4000f8e0200 */
[----:B--2---:R-:W-:-:S04]  /*0120*/  IMAD.WIDE R4, R5, 0x2, R2 ;  /* 0x0000000205047825 */ /* 0x004fc800078e0202 */
[----:B------:R-:W-:Y:S02]  /*0130*/  IMAD.WIDE R2, R15, 0x2, R2 ;  /* 0x000000020f027825 */ /* 0x000fe400078e0202 */
[----:B---3--:R-:W2:Y:S04]  /*0140*/  LDG.E.U16 R15, desc[UR8][R4.64] ;  /* 0x00000008040f7981 */ /* 0x008ea8000c1e1500 */
[----:B------:R-:W3:Y:S01]  /*0150*/  LDG.E.U16 R17, desc[UR8][R2.64] ;  /* 0x0000000802117981 */ /* 0x000ee2000c1e1500 */
[----:B------:R-:W0:Y:S01]  /*0160*/  S2UR UR6, SR_CgaCtaId ;  /* 0x00000000000679c3 */ /* 0x000e220000008800 */
[-C--:B------:R-:W-:Y:S01]  /*0170*/  IMAD R0, R9, R9.reuse, RZ ;  /* 0x0000000909007224 */ /* 0x080fe200078e02ff */
[----:B------:R-:W-:Y:S01]  /*0180*/  UMOV UR5, 0x400 ;  /* 0x0000040000057882 */ /* 0x000fe20000000000 */
[----:B------:R-:W-:Y:S01]  /*0190*/  IMAD R8, R11, R9, RZ ;  /* 0x000000090b087224 */ /* 0x000fe200078e02ff */
[----:B------:R-:W-:-:S02]  /*01a0*/  ISETP.GE.AND P0, PT, R9, 0x1, PT ;  /* 0x000000010900780c */ /* 0x000fc40003f06270 */
[----:B------:R-:W-:Y:S01]  /*01b0*/  R2UR UR4, R0 ;  /* 0x00000000000472ca */ /* 0x000fe200000e0000 */
[----:B------:R-:W-:-:S12]  /*01c0*/  IMAD.IADD R0, R8, 0x1, R10 ;  /* 0x0000000108007824 */ /* 0x000fd800078e020a */
[----:B------:R-:W-:Y:S02]  /*01d0*/  USHF.L.U32 UR4, UR4, 0x1, URZ ;  /* 0x0000000104047899 */ /* 0x000fe400080006ff */
[----:B0-----:R-:W-:-:S06]  /*01e0*/  ULEA UR5, UR6, UR5, 0x18 ;  /* 0x0000000506057291 */ /* 0x001fcc000f8ec0ff */
[----:B------:R-:W-:-:S05]  /*01f0*/  LEA R0, R0, UR5, 0x1 ;  /* 0x0000000500007c11 */ /* 0x000fca000f8e08ff */
[----:B--2---:R0:W-:Y:S04]  /*0200*/  STS.U16 [R0], R15 ;  /* 0x0000000f00007388 */ /* 0x0041e80000000400 */
[----:B---3--:R0:W-:Y:S01]  /*0210*/  STS.U16 [R0+UR4], R17 ;  /* 0x0000001100007988 */ /* 0x0081e20008000404 */
[----:B------:R-:W-:Y:S06]  /*0220*/  BAR.SYNC.DEFER_BLOCKING 0x0 ;  /* 0x0000000000007b1d */ /* 0x000fec0000010000 */
[----:B------:R-:W-:Y:S05]  /*0230*/  @!P0 BRA `(.L_x_5) ;  /* 0x0000000400488947 */ /* 0x000fea0003800000 */
[C---:B------:R-:W-:Y:S01]  /*0240*/  ISETP.GE.U32.AND P1, PT, R9.reuse, 0x4, PT ;  /* 0x000000040900780c */ /* 0x040fe20003f26070 */
[----:B0-----:R-:W-:Y:S01]  /*0250*/  IMAD.MOV.U32 R15, RZ, RZ, RZ ;  /* 0x000000ffff0f7224 */ /* 0x001fe200078e00ff */
[----:B------:R-:W-:-:S04]  /*0260*/  LOP3.LUT R12, R9, 0x3, RZ, 0xc0, !PT ;  /* 0x00000003090c7812 */ /* 0x000fc800078ec0ff */
[----:B------:R-:W-:-:S07]  /*0270*/  ISETP.NE.AND P0, PT, R12, RZ, PT ;  /* 0x000000ff0c00720c */ /* 0x000fce0003f05270 */
[----:B------:R-:W-:Y:S06]  /*0280*/  @!P1 BRA `(.L_x_6) ;  /* 0x0000000000d89947 */ /* 0x000fec0003800000 */
[----:B------:R-:W0:Y:S01]  /*0290*/  LDC R14, c[0x0][0x390] ;  /* 0x0000e400ff0e7b82 */ /* 0x000e220000000800 */
[C---:B------:R-:W-:Y:S02]  /*02a0*/  LOP3.LUT R15, R9.reuse, 0x7ffffffc, RZ, 0xc0, !PT ;  /* 0x7ffffffc090f7812 */ /* 0x040fe400078ec0ff */
[----:B------:R-:W-:Y:S02]  /*02b0*/  LEA R17, R8, UR5, 0x1 ;  /* 0x0000000508117c11 */ /* 0x000fe4000f8e08ff */
[C---:B------:R-:W-:Y:S01]  /*02c0*/  LEA R16, R9.reuse, 0x2, 0x1 ;  /* 0x0000000209107811 */ /* 0x040fe200078e08ff */
[----:B------:R-:W-:Y:S01]  /*02d0*/  IMAD.MOV R19, RZ, RZ, -R15 ;  /* 0x000000ffff137224 */ /* 0x000fe200078e0a0f */
[----:B------:R-:W-:Y:S01]  /*02e0*/  LEA R18, R9, 0x4, 0x1 ;  /* 0x0000000409127811 */ /* 0x000fe200078e08ff */
[----:B------:R-:W-:Y:S01]  /*02f0*/  VIADD R17, R17, 0x4 ;  /* 0x0000000411117836 */ /* 0x000fe20000000000 */
[----:B------:R-:W-:Y:S02]  /*0300*/  LEA R20, R9, 0x6, 0x1 ;  /* 0x0000000609147811 */ /* 0x000fe400078e08ff */
[----:B------:R-:W-:-:S07]  /*0310*/  LEA R22, R10, UR5, 0x1 ;  /* 0x000000050a167c11 */ /* 0x000fce000f8e08ff */
.L_x_7:
[----:B------:R-:W-:Y:S01]  /*0320*/  LDS.U16 R9, [R17+-0x4] ;  /* 0xfffffc0011097984 */ /* 0x000fe20000000400 */
[----:B------:R-:W-:-:S03]  /*0330*/  IADD3 R19, PT, PT, R19, 0x4, RZ ;  /* 0x0000000413137810 */ /* 0x000fc60007ffe0ff */
[----:B------:R-:W1:Y:S04]  /*0340*/  LDS.U16 R24, [R22+UR4] ;  /* 0x0000000416187984 */ /* 0x000e680008000400 */
        /* <DEDUP_REMOVED lines=12> */
[----:B0-----:R-:W-:Y:S01]  /*0410*/  IMAD.IADD R29, R21, 0x1, R24 ;  /* 0x00000001151d7824 */ /* 0x001fe200078e0218 */
[----:B-1----:R-:W-:-:S04]  /*0420*/  PRMT R24, R25, 0x9910, RZ ;  /* 0x0000991019187816 */ /* 0x002fc800000000ff */
[----:B------:R-:W-:-:S04]  /*0430*/  PRMT R21, R29, 0x9910, RZ ;  /* 0x000099101d157816 */ /* 0x000fc800000000ff */
[----:B------:R-:W-:Y:S01]  /*0440*/  ISETP.GT.AND P1, PT, R24, R21, PT ;  /* 0x000000151800720c */ /* 0x000fe20003f24270 */
[----:B------:R-:W-:-:S12]  /*0450*/  IMAD R24, R18, R9, R22 ;  /* 0x0000000912187224 */ /* 0x000fd800078e0216 */
        /* <DEDUP_REMOVED lines=25> */
.L_x_6:
[----:B------:R-:W-:Y:S05]  /*05f0*/  @!P0 BRA `(.L_x_5) ;  /* 0x0000000000588947 */ /* 0x000fea0003800000 */
[----:B------:R-:W0:Y:S01]  /*0600*/  LDC R18, c[0x0][0x390] ;  /* 0x0000e400ff127b82 */ /* 0x000e220000000800 */
[----:B------:R-:W-:Y:S02]  /*0610*/  IMAD R9, R15, R9, R10 ;  /* 0x000000090f097224 */ /* 0x000fe400078e020a */
[----:B------:R-:W-:Y:S02]  /*0620*/  IMAD.IADD R15, R8, 0x1, R15 ;  /* 0x00000001080f7824 */ /* 0x000fe400078e020f */
[----:B------:R-:W-:Y:S01]  /*0630*/  IMAD.MOV R14, RZ, RZ, -R12 ;  /* 0x000000ffff0e7224 */ /* 0x000fe200078e0a0c */
[----:B------:R-:W-:Y:S02]  /*0640*/  LEA R9, R9, UR4, 0x1 ;  /* 0x0000000409097c11 */ /* 0x000fe4000f8e08ff */
[----:B------:R-:W-:-:S03]  /*0650*/  LEA R15, R15, UR5, 0x1 ;  /* 0x000000050f0f7c11 */ /* 0x000fc6000f8e08ff */
[----:B------:R-:W-:-:S07]  /*0660*/  VIADD R12, R9, UR5 ;  /* 0x00000005090c7c36 */ /* 0x000fce0008000000 */
.L_x_8:
[----:B------:R1:W-:Y:S01]  /*0670*/  LDS.U16 R9, [R15] ;  /* 0x000000000f097984 */ /* 0x0003e20000000400 */
[----:B------:R-:W-:-:S03]  /*0680*/  VIADD R14, R14, 0x1 ;  /* 0x000000010e0e7836 */ /* 0x000fc60000000000 */
[----:B------:R-:W2:Y:S04]  /*0690*/  LDS.U16 R16, [R12] ;  /* 0x000000000c107984 */ /* 0x000ea80000000400 */
[----:B------:R-:W3:Y:S01]  /*06a0*/  LDS.U16 R17, [R0] ;  /* 0x0000000000117984 */ /* 0x000ee20000000400 */
[----:B-1----:R-:W-:Y:S01]  /*06b0*/  IADD3 R15, PT, PT, R15, 0x2, RZ ;  /* 0x000000020f0f7810 */ /* 0x002fe20007ffe0ff */
[----:B--2---:R-:W-:Y:S01]  /*06c0*/  IMAD.IADD R19, R9, 0x1, R16 ;  /* 0x0000000109137824 */ /* 0x004fe200078e0210 */
[----:B---3--:R-:W-:-:S04]  /*06d0*/  PRMT R16, R17, 0x9910, RZ ;  /* 0x0000991011107816 */ /* 0x008fc800000000ff */
[----:B------:R-:W-:-:S04]  /*06e0*/  PRMT R9, R19, 0x9910, RZ ;  /* 0x0000991013097816 */ /* 0x000fc800000000ff */
[----:B------:R-:W-:Y:S01]  /*06f0*/  ISETP.GT.AND P0, PT, R16, R9, PT ;  /* 0x000000091000720c */ /* 0x000fe20003f04270 */
[----:B0-----:R-:W-:-:S04]  /*0700*/  IMAD.MOV.U32 R9, RZ, RZ, R18 ;  /* 0x000000ffff097224 */ /* 0x001fc800078e0012 */
[----:B------:R-:W-:-:S08]  /*0710*/  IMAD R12, R9, 0x2, R12 ;  /* 0x00000002090c7824 */ /* 0x000fd000078e020c */
[----:B------:R1:W-:Y:S01]  /*0720*/  @P0 STS.U16 [R0], R19 ;  /* 0x0000001300000388 */ /* 0x0003e20000000400 */
[----:B------:R-:W-:Y:S01]  /*0730*/  BAR.SYNC.DEFER_BLOCKING 0x0 ;  /* 0x0000000000007b1d */ /* 0x000fe20000010000 */
[----:B------:R-:W-:-:S13]  /*0740*/  ISETP.NE.AND P0, PT, R14, RZ, PT ;  /* 0x000000ff0e00720c */ /* 0x000fda0003f05270 */
[----:B-1----:R-:W-:Y:S05]  /*0750*/  @P0 BRA `(.L_x_8) ;  /* 0xfffffffc00c40947 */ /* 0x002fea000383ffff */
.L_x_5:
[----:B------:R-:W-:Y:S01]  /*0760*/  BAR.SYNC.DEFER_BLOCKING 0x0 ;  /* 0x0000000000007b1d */ /* 0x000fe20000010000 */
[----:B------:R-:W-:-:S07]  /*0770*/  IMAD.IADD R6, R13, 0x1, R6 ;  /* 0x000000010d067824 */ /* 0x000fce00078e0206 */
[----:B0-----:R-:W0:Y:S01]  /*0780*/  LDC.64 R14, c[0x0][0x380] ;  /* 0x0000e000ff0e7b82 */ /* 0x001e220000000a00 */
[----:B------:R-:W1:Y:S01]  /*0790*/  LDCU UR6, c[0x0][0x388] ;  /* 0x00007100ff0677ac */ /* 0x000e620008000800 */
[----:B------:R-:W2:Y:S01]  /*07a0*/  LDS.U16 R17, [R0] ;  /* 0x0000000000117984 */ /* 0x000ea20000000400 */
[----:B-1----:R-:W-:-:S04]  /*07b0*/  IMAD R7, R7, UR6, R6 ;  /* 0x0000000607077c24 */ /* 0x002fc8000f8e0206 */
[----:B0-----:R-:W-:Y:S01]  /*07c0*/  IMAD.WIDE R6, R7, 0x2, R14 ;  /* 0x0000000207067825 */ /* 0x001fe200078e020e */
[----:B--2---:R0:W-:Y:S04]  /*07d0*/  STG.E.U16 desc[UR8][R4.64], R17 ;  /* 0x0000001104007986 */ /* 0x0041e8000c101508 */
[----:B------:R-:W2:Y:S04]  /*07e0*/  LDG.E.U16 R13, desc[UR8][R6.64] ;  /* 0x00000008060d7981 */ /* 0x000ea8000c1e1500 */
[----:B------:R-:W3:Y:S01]  /*07f0*/  LDG.E.U16 R3, desc[UR8][R2.64] ;  /* 0x0000000802037981 */ /* 0x000ee2000c1e1500 */
[----:B------:R-:W-:-:S03]  /*0800*/  ISETP.GE.AND P0, PT, R9, 0x1, PT ;  /* 0x000000010900780c */ /* 0x000fc60003f06270 */
        /* <DEDUP_REMOVED lines=10> */
[C---:B------:R-:W-:Y:S01]  /*08b0*/  IMAD.SHL.U32 R12, R9.reuse, 0x2, RZ ;  /* 0x00000002090c7824 */ /* 0x040fe200078e00ff */
[----:B------:R-:W-:-:S03]  /*08c0*/  LOP3.LUT R3, R9, 0x7ffffffc, RZ, 0xc0, !PT ;  /* 0x7ffffffc09037812 */ /* 0x000fc600078ec0ff */
[----:B------:R-:W-:Y:S02]  /*08d0*/  IMAD R14, R11, 0x2, R12 ;  /* 0x000000020b0e7824 */ /* 0x000fe400078e020c */
[----:B------:R-:W-:Y:S02]  /*08e0*/  IMAD.MOV R5, RZ, RZ, -R3 ;  /* 0x000000ffff057224 */ /* 0x000fe400078e0a03 */
[----:B------:R-:W-:Y:S01]  /*08f0*/  IMAD R11, R14, R9, UR5 ;  /* 0x000000050e0b7e24 */ /* 0x000fe2000f8e0209 */
[----:B------:R-:W-:-:S03]  /*0900*/  LEA R14, R10, UR5, 0x1 ;  /* 0x000000050a0e7c11 */ /* 0x000fc6000f8e08ff */
[----:B------:R-:W-:-:S07]  /*0910*/  VIADD R11, R11, 0x4 ;  /* 0x000000040b0b7836 */ /* 0x000fce0000000000 */
.L_x_11:
[----:B------:R-:W-:Y:S01]  /*0920*/  LDS.U16 R9, [R11+-0x4] ;  /* 0xfffffc000b097984 */ /* 0x000fe20000000400 */
[----:B------:R-:W-:-:S03]  /*0930*/  VIADD R5, R5, 0x4 ;  /* 0x0000000405057836 */ /* 0x000fc60000000000 */
[----:B------:R-:W1:Y:S04]  /*0940*/  LDS.U16 R16, [R14] ;  /* 0x000000000e107984 */ /* 0x000e680000000400 */
[----:B------:R-:W2:Y:S01]  /*0950*/  LDS.U16 R13, [R0] ;  /* 0x00000000000d7984 */ /* 0x000ea20000000400 */
[----:B-1----:R-:W-:Y:S01]  /*0960*/  IMAD.IADD R17, R9, 0x1, R16 ;  /* 0x0000000109117824 */ /* 0x002fe200078e0210 */
[----:B--2---:R-:W-:-:S04]  /*0970*/  PRMT R16, R13, 0x9910, RZ ;  /* 0x000099100d107816 */ /* 0x004fc800000000ff */
[----:B------:R-:W-:Y:S02]  /*0980*/  PRMT R9, R17, 0x9910, RZ ;  /* 0x0000991011097816 */ /* 0x000fe400000000ff */
[----:B------:R-:W-:Y:S02]  /*0990*/  IADD3 R13, PT, PT, R12, R14, RZ ;  /* 0x0000000e0c0d7210 */ /* 0x000fe40007ffe0ff */
[----:B------:R-:W-:-:S13]  /*09a0*/  ISETP.GT.AND P1, PT, R16, R9, PT ;  /* 0x000000091000720c */ /* 0x000fda0003f24270 */
[----:B------:R-:W-:Y:S01]  /*09b0*/  @P1 STS.U16 [R0], R17 ;  /* 0x0000001100001388 */ /* 0x000fe20000000400 */
[----:B------:R-:W-:Y:S06]  /*09c0*/  BAR.SYNC.DEFER_BLOCKING 0x0 ;  /* 0x0000000000007b1d */ /* 0x000fec0000010000 */
[----:B------:R-:W-:Y:S04]  /*09d0*/  LDS.U16 R16, [R13] ;  /* 0x000000000d107984 */ /* 0x000fe80000000400 */
[----:B------:R-:W1:Y:S04]  /*09e0*/  LDS.U16 R9, [R11+-0x2] ;  /* 0xfffffe000b097984 */ /* 0x000e680000000400 */
[----:B------:R-:W2:Y:S01]  /*09f0*/  LDS.U16 R15, [R0] ;  /* 0x00000000000f7984 */ /* 0x000ea20000000400 */
[----:B-1----:R-:W-:Y:S01]  /*0a00*/  IMAD.IADD R19, R9, 0x1, R16 ;  /* 0x0000000109137824 */ /* 0x002fe200078e0210 */
[----:B--2---:R-:W-:-:S04]  /*0a10*/  PRMT R16, R15, 0x9910, RZ ;  /* 0x000099100f107816 */ /* 0x004fc800000000ff */
[----:B------:R-:W-:-:S04]  /*0a20*/  PRMT R9, R19, 0x9910, RZ ;  /* 0x0000991013097816 */ /* 0x000fc800000000ff */
[----:B------:R-:W-:Y:S01]  /*0a30*/  ISETP.GT.AND P1, PT, R16, R9, PT ;  /* 0x000000091000720c */ /* 0x000fe20003f24270 */
[----:B0-----:R-:W-:-:S04]  /*0a40*/  IMAD.MOV.U32 R9, RZ, RZ, R4 ;  /* 0x000000ffff097224 */ /* 0x001fc800078e0004 */
[----:B------:R-:W-:-:S08]  /*0a50*/  IMAD R15, R9, 0x4, R14 ;  /* 0x00000004090f7824 */ /* 0x000fd000078e020e */
[----:B------:R-:W-:Y:S01]  /*0a60*/  @P1 STS.U16 [R0], R19 ;  /* 0x0000001300001388 */ /* 0x000fe20000000400 */
[----:B------:R-:W-:Y:S06]  /*0a70*/  BAR.SYNC.DEFER_BLOCKING 0x0 ;  /* 0x0000000000007b1d */ /* 0x000fec0000010000 */
[----:B------:R-:W-:Y:S04]  /*0a80*/  LDS.U16 R16, [R15] ;  /* 0x000000000f107984 */ /* 0x000fe80000000400 */
[----:B------:R-:W0:Y:S04]  /*0a90*/  LDS.U16 R13, [R11] ;  /* 0x000000000b0d7984 */ /* 0x000e280000000400 */
[----:B------:R-:W1:Y:S01]  /*0aa0*/  LDS.U16 R17, [R0] ;  /* 0x0000000000117984 */ /* 0x000e620000000400 */
[----:B0-----:R-:W-:Y:S01]  /*0ab0*/  IMAD.IADD R21, R13, 0x1, R16 ;  /* 0x000000010d157824 */ /* 0x001fe200078e0210 */
[----:B-1----:R-:W-:-:S04]  /*0ac0*/  PRMT R16, R17, 0x9910, RZ ;  /* 0x0000991011107816 */ /* 0x002fc800000000ff */
[----:B------:R-:W-:-:S04]  /*0ad0*/  PRMT R13, R21, 0x9910, RZ ;  /* 0x00009910150d7816 */ /* 0x000fc800000000ff */
[----:B------:R-:W-:Y:S01]  /*0ae0*/  ISETP.GT.AND P1, PT, R16, R13, PT ;  /* 0x0000000d1000720c */ /* 0x000fe20003f24270 */
[C-C-:B------:R-:W-:Y:S02]  /*0af0*/  IMAD R16, R9.reuse, 0x6, R14.reuse ;  /* 0x0000000609107824 */ /* 0x140fe400078e020e */
[----:B------:R-:W-:-:S10]  /*0b00*/  IMAD R14, R9, 0x8, R14 ;  /* 0x00000008090e7824 */ /* 0x000fd400078e020e */
        /* <DEDUP_REMOVED lines=14> */
.L_x_10:
[----:B------:R-:W-:Y:S05]  /*0bf0*/  @!P0 BRA `(.L_x_9) ;  /* 0x0000000000548947 */ /* 0x000fea0003800000 */
[----:B------:R-:W0:Y:S01]  /*0c00*/  LDC R12, c[0x0][0x390] ;  /* 0x0000e400ff0c7b82 */ /* 0x000e220000000800 */
[----:B------:R-:W-:Y:S01]  /*0c10*/  IADD3 R8, PT, PT, R8, R3, RZ ;  /* 0x0000000308087210 */ /* 0x000fe20007ffe0ff */
[----:B------:R-:W-:Y:S02]  /*0c20*/  IMAD R3, R3, R9, R10 ;  /* 0x0000000903037224 */ /* 0x000fe400078e020a */
[----:B------:R-:W-:Y:S01]  /*0c30*/  IMAD.MOV R2, RZ, RZ, -R2 ;  /* 0x000000ffff027224 */ /* 0x000fe200078e0a02 */
[----:B------:R-:W-:Y:S02]  /*0c40*/  LEA R8, R8, UR4, 0x1 ;  /* 0x0000000408087c11 */ /* 0x000fe4000f8e08ff */
[----:B------:R-:W-:-:S03]  /*0c50*/  LEA R3, R3, UR5, 0x1 ;  /* 0x0000000503037c11 */ /* 0x000fc6000f8e08ff */
[----:B------:R-:W-:-:S07]  /*0c60*/  VIADD R8, R8, UR5 ;  /* 0x0000000508087c36 */ /* 0x000fce0008000000 */
.L_x_12:
[----:B------:R1:W-:Y:S01]  /*0c70*/  LDS.U16 R4, [R8] ;  /* 0x0000000008047984 */ /* 0x0003e20000000400 */
[----:B------:R-:W-:-:S03]  /*0c80*/  VIADD R2, R2, 0x1 ;  /* 0x0000000102027836 */ /* 0x000fc60000000000 */
[----:B------:R0:W2:Y:S04]  /*0c90*/  LDS.U16 R5, [R3] ;  /* 0x0000000003057984 */ /* 0x0000a80000000400 */
[----:B------:R-:W3:Y:S01]  /*0ca0*/  LDS.U16 R9, [R0] ;  /* 0x0000000000097984 */ /* 0x000ee20000000400 */
[----:B-1----:R-:W-:Y:S02]  /*0cb0*/  VIADD R8, R8, 0x2 ;  /* 0x0000000208087836 */ /* 0x002fe40000000000 */
        /* <DEDUP_REMOVED lines=9> */
.L_x_9:
[----:B------:R-:W-:Y:S06]  /*0d50*/  BAR.SYNC.DEFER_BLOCKING 0x0 ;  /* 0x0000000000007b1d */ /* 0x000fec0000010000 */
[----:B0-----:R-:W0:Y:S04]  /*0d60*/  LDS.U16 R3, [R0] ;  /* 0x0000000000037984 */ /* 0x001e280000000400 */
[----:B0-----:R-:W-:Y:S01]  /*0d70*/  STG.E.U16 desc[UR8][R6.64], R3 ;  /* 0x0000000306007986 */ /* 0x001fe2000c101508 */
[----:B------:R-:W-:Y:S05]  /*0d80*/  EXIT ;  /* 0x000000000000794d */ /* 0x000fea0003800000 */
.L_x_13:
        /* <DEDUP_REMOVED lines=15> */
.L_x_24:


//--------------------- .text._Z17blocked_FW_phase1Psiii --------------------------
	.section	.text._Z17blocked_FW_phase1Psiii,"ax",@progbits
	.align	128
        .global         _Z17blocked_FW_phase1Psiii
        .type           _Z17blocked_FW_phase1Psiii,@function
        .size           _Z17blocked_FW_phase1Psiii,(.L_x_25 - _Z17blocked_FW_phase1Psiii)
        .other          _Z17blocked_FW_phase1Psiii,@"STO_CUDA_ENTRY STV_DEFAULT"
_Z17blocked_FW_phase1Psiii:
.text._Z17blocked_FW_phase1Psiii:
[----:B------:R-:W-:Y:S01]  /*0000*/  LDC R1, c[0x0][0x37c] ;  /* 0x0000df00ff017b82 */ /* 0x000fe20000000800 */
[----:B------:R-:W0:Y:S01]  /*0010*/  S2R R6, SR_TID.Y ;  /* 0x0000000000067919 */ /* 0x000e220000002200 */
[----:B------:R-:W1:Y:S06]  /*0020*/  LDCU UR6, c[0x0][0x390] ;  /* 0x00007200ff0677ac */ /* 0x000e6c0008000800 */
[----:B------:R-:W2:Y:S01]  /*0030*/  LDC.64 R2, c[0x0][0x380] ;  /* 0x0000e000ff027b82 */ /* 0x000ea20000000a00 */
[----:B------:R-:W3:Y:S01]  /*0040*/  S2R R0, SR_TID.X ;  /* 0x0000000000007919 */ /* 0x000ee20000002100 */
[----:B------:R-:W0:Y:S01]  /*0050*/  LDCU.64 UR4, c[0x0][0x388] ;  /* 0x00007100ff0477ac */ /* 0x000e220008000a00 */
[----:B-1----:R-:W-:Y:S01]  /*0060*/  IMAD.U32 R5, RZ, RZ, UR6 ;  /* 0x00000006ff057e24 */ /* 0x002fe2000f8e00ff */
[----:B------:R-:W1:Y:S03]  /*0070*/  LDCU.64 UR6, c[0x0][0x358] ;  /* 0x00006b00ff0677ac */ /* 0x000e660008000a00 */
[----:B0-----:R-:W-:-:S02]  /*0080*/  IMAD R4, R5, UR5, R6 ;  /* 0x0000000505047c24 */ /* 0x001fc4000f8e0206 */
[----:B---3--:R-:W-:-:S04]  /*0090*/  IMAD R7, R5, UR5, R0 ;  /* 0x0000000505077c24 */ /* 0x008fc8000f8e0200 */
[----:B------:R-:W-:-:S04]  /*00a0*/  IMAD R7, R4, UR4, R7 ;  /* 0x0000000404077c24 */ /* 0x000fc8000f8e0207 */
[----:B--2---:R-:W-:-:S05]  /*00b0*/  IMAD.WIDE R2, R7, 0x2, R2 ;  /* 0x0000000207027825 */ /* 0x004fca00078e0202 */
[----:B-1----:R-:W2:Y:S01]  /*00c0*/  LDG.E.U16 R9, desc[UR6][R2.64] ;  /* 0x0000000602097981 */ /* 0x002ea2000c1e1500 */
[----:B------:R-:W0:Y:S01]  /*00d0*/  S2UR UR5, SR_CgaCtaId ;  /* 0x00000000000579c3 */ /* 0x000e220000008800 */
[----:B------:R-:W-:Y:S01]  /*00e0*/  IMAD R7, R6, R5, RZ ;  /* 0x0000000506077224 */ /* 0x000fe200078e02ff */
[----:B------:R-:W-:Y:S01]  /*00f0*/  UMOV UR4, 0x400 ;  /* 0x0000040000047882 */ /* 0x000fe20000000000 */
[----:B------:R-:W-:Y:S02]  /*0100*/  ISETP.GE.AND P0, PT, R5, 0x1, PT ;  /* 0x000000010500780c */ /* 0x000fe40003f06270 */
[----:B------:R-:W-:Y:S01]  /*0110*/  IMAD.IADD R4, R7, 0x1, R0 ;  /* 0x0000000107047824 */ /* 0x000fe200078e0200 */
[----:B0-----:R-:W-:-:S06]  /*0120*/  ULEA UR4, UR5, UR4, 0x18 ;  /* 0x0000000405047291 */ /* 0x001fcc000f8ec0ff */
[----:B------:R-:W-:-:S05]  /*0130*/  LEA R4, R4, UR4, 0x1 ;  /* 0x0000000404047c11 */ /* 0x000fca000f8e08ff */
[----:B--2---:R0:W-:Y:S01]  /*0140*/  STS.U16 [R4], R9 ;  /* 0x0000000904007388 */ /* 0x0041e20000000400 */
[----:B------:R-:W-:Y:S06]  /*0150*/  BAR.SYNC.DEFER_BLOCKING 0x0 ;  /* 0x0000000000007b1d */ /* 0x000fec0000010000 */
[----:B------:R-:W-:Y:S05]  /*0160*/  @!P0 BRA `(.L_x_14) ;  /* 0x0000000400348947 */ /* 0x000fea0003800000 */
[C---:B------:R-:W-:Y:S01]  /*0170*/  ISETP.GE.U32.AND P1, PT, R5.reuse, 0x4, PT ;  /* 0x000000040500780c */ /* 0x040fe20003f26070 */
[----:B------:R-:W-:Y:S01]  /*0180*/  IMAD.MOV.U32 R8, RZ, RZ, RZ ;  /* 0x000000ffff087224 */ /* 0x000fe200078e00ff */
[----:B------:R-:W-:-:S04]  /*0190*/  LOP3.LUT R6, R5, 0x3, RZ, 0xc0, !PT ;  /* 0x0000000305067812 */ /* 0x000fc800078ec0ff */
[----:B------:R-:W-:-:S07]  /*01a0*/  ISETP.NE.AND P0, PT, R6, RZ, PT ;  /* 0x000000ff0600720c */ /* 0x000fce0003f05270 */
[----:B------:R-:W-:Y:S06]  /*01b0*/  @!P1 BRA `(.L_x_15) ;  /* 0x0000000000cc9947 */ /* 0x000fec0003800000 */
[----:B0-----:R-:W0:Y:S01]  /*01c0*/  LDC R9, c[0x0][0x390] ;  /* 0x0000e400ff097b82 */ /* 0x001e220000000800 */
[----:B------:R-:W-:Y:S02]  /*01d0*/  LEA R11, R7, UR4, 0x1 ;  /* 0x00000004070b7c11 */ /* 0x000fe4000f8e08ff */
[----:B------:R-:W-:Y:S02]  /*01e0*/  LOP3.LUT R8, R5, 0x7ffffffc, RZ, 0xc0, !PT ;  /* 0x7ffffffc05087812 */ /* 0x000fe400078ec0ff */
[----:B------:R-:W-:Y:S01]  /*01f0*/  LEA R10, R0, UR4, 0x1 ;  /* 0x00000004000a7c11 */ /* 0x000fe2000f8e08ff */
[----:B------:R-:W-:Y:S02]  /*0200*/  VIADD R11, R11, 0x4 ;  /* 0x000000040b0b7836 */ /* 0x000fe40000000000 */
[----:B------:R-:W-:-:S07]  /*0210*/  IMAD.MOV R12, RZ, RZ, -R8 ;  /* 0x000000ffff0c7224 */ /* 0x000fce00078e0a08 */
.L_x_16:
[----:B------:R-:W-:Y:S01]  /*0220*/  LDS.U16 R5, [R11+-0x4] ;  /* 0xfffffc000b057984 */ /* 0x000fe20000000400 */
[----:B------:R-:W-:-:S03]  /*0230*/  VIADD R12, R12, 0x4 ;  /* 0x000000040c0c7836 */ /* 0x000fc60000000000 */
[----:B------:R-:W1:Y:S04]  /*0240*/  LDS.U16 R14, [R10] ;  /* 0x000000000a0e7984 */ /* 0x000e680000000400 */
        /* <DEDUP_REMOVED lines=10> */
[----:B------:R-:W0:Y:S04]  /*02f0*/  LDS.U16 R13, [R11+-0x2] ;  /* 0xfffffe000b0d7984 */ /* 0x000e280000000400 */
[----:B------:R-:W1:Y:S01]  /*0300*/  LDS.U16 R15, [R4] ;  /* 0x00000000040f7984 */ /* 0x000e620000000400 */
[----:B0-----:R-:W-:Y:S01]  /*0310*/  IMAD.IADD R19, R13, 0x1, R14 ;  /* 0x000000010d137824 */ /* 0x001fe200078e020e */
[----:B-1----:R-:W-:Y:S01]  /*0320*/  PRMT R16, R15, 0x9910, RZ ;  /* 0x000099100f107816 */ /* 0x002fe200000000ff */
[----:B------:R-:W-:-:S03]  /*0330*/  IMAD R15, R5, 0x4, R10 ;  /* 0x00000004050f7824 */ /* 0x000fc600078e020a */
[----:B------:R-:W-:-:S04]  /*0340*/  PRMT R13, R19, 0x9910, RZ ;  /* 0x00009910130d7816 */ /* 0x000fc800000000ff */
[----:B------:R-:W-:-:S13]  /*0350*/  ISETP.GT.AND P1, PT, R16, R13, PT ;  /* 0x0000000d1000720c */ /* 0x000fda0003f24270 */
[----:B------:R-:W-:Y:S01]  /*0360*/  @P1 STS.U16 [R4], R19 ;  /* 0x0000001304001388 */ /* 0x000fe20000000400 */
[----:B------:R-:W-:Y:S06]  /*0370*/  BAR.SYNC.DEFER_BLOCKING 0x0 ;  /* 0x0000000000007b1d */ /* 0x000fec0000010000 */
[----:B------:R-:W-:Y:S04]  /*0380*/  LDS.U16 R14, [R15] ;  /* 0x000000000f0e7984 */ /* 0x000fe80000000400 */
[----:B------:R-:W0:Y:S04]  /*0390*/  LDS.U16 R13, [R11] ;  /* 0x000000000b0d7984 */ /* 0x000e280000000400 */
[----:B------:R-:W1:Y:S01]  /*03a0*/  LDS.U16 R16, [R4] ;  /* 0x0000000004107984 */ /* 0x000e620000000400 */
[----:B0-----:R-:W-:-:S02]  /*03b0*/  IADD3 R17, PT, PT, R13, R14, RZ ;  /* 0x0000000e0d117210 */ /* 0x001fc40007ffe0ff */
[----:B-1----:R-:W-:Y:S02]  /*03c0*/  PRMT R14, R16, 0x9910, RZ ;  /* 0x00009910100e7816 */ /* 0x002fe400000000ff */
        /* <DEDUP_REMOVED lines=18> */
.L_x_15:
[----:B------:R-:W-:Y:S05]  /*04f0*/  @!P0 BRA `(.L_x_14) ;  /* 0x0000000000508947 */ /* 0x000fea0003800000 */
[----:B------:R-:W1:Y:S01]  /*0500*/  LDC R13, c[0x0][0x390] ;  /* 0x0000e400ff0d7b82 */ /* 0x000e620000000800 */
[----:B------:R-:W-:Y:S01]  /*0510*/  IMAD R0, R8, R5, R0 ;  /* 0x0000000508007224 */ /* 0x000fe200078e0200 */
[----:B------:R-:W-:Y:S01]  /*0520*/  IADD3 R6, PT, PT, -R6, RZ, RZ ;  /* 0x000000ff06067210 */ /* 0x000fe20007ffe1ff */
[----:B------:R-:W-:-:S03]  /*0530*/  IMAD.IADD R7, R7, 0x1, R8 ;  /* 0x0000000107077824 */ /* 0x000fc600078e0208 */
[----:B------:R-:W-:Y:S02]  /*0540*/  LEA R0, R0, UR4, 0x1 ;  /* 0x0000000400007c11 */ /* 0x000fe4000f8e08ff */
[----:B------:R-:W-:-:S07]  /*0550*/  LEA R7, R7, UR4, 0x1 ;  /* 0x0000000407077c11 */ /* 0x000fce000f8e08ff */
.L_x_17:
[----:B------:R2:W-:Y:S01]  /*0560*/  LDS.U16 R5, [R7] ;  /* 0x0000000007057984 */ /* 0x0005e20000000400 */
[----:B------:R-:W-:-:S03]  /*0570*/  VIADD R6, R6, 0x1 ;  /* 0x0000000106067836 */ /* 0x000fc60000000000 */
[----:B------:R1:W3:Y:S04]  /*0580*/  LDS.U16 R8, [R0] ;  /* 0x0000000000087984 */ /* 0x0002e80000000400 */
[----:B0-----:R-:W0:Y:S01]  /*0590*/  LDS.U16 R9, [R4] ;  /* 0x0000000004097984 */ /* 0x001e220000000400 */
[----:B--2---:R-:W-:Y:S02]  /*05a0*/  VIADD R7, R7, 0x2 ;  /* 0x0000000207077836 */ /* 0x004fe40000000000 */
[----:B-1----:R-:W-:Y:S02]  /*05b0*/  IMAD R0, R13, 0x2, R0 ;  /* 0x000000020d007824 */ /* 0x002fe400078e0200 */
[----:B---3--:R-:W-:Y:S01]  /*05c0*/  IMAD.IADD R11, R5, 0x1, R8 ;  /* 0x00000001050b7824 */ /* 0x008fe200078e0208 */
[----:B0-----:R-:W-:-:S04]  /*05d0*/  PRMT R8, R9, 0x9910, RZ ;  /* 0x0000991009087816 */ /* 0x001fc800000000ff */
[----:B------:R-:W-:-:S04]  /*05e0*/  PRMT R5, R11, 0x9910, RZ ;  /* 0x000099100b057816 */ /* 0x000fc800000000ff */
[----:B------:R-:W-:-:S13]  /*05f0*/  ISETP.GT.AND P0, PT, R8, R5, PT ;  /* 0x000000050800720c */ /* 0x000fda0003f04270 */
[----:B------:R2:W-:Y:S01]  /*0600*/  @P0 STS.U16 [R4], R11 ;  /* 0x0000000b04000388 */ /* 0x0005e20000000400 */
[----:B------:R-:W-:Y:S01]  /*0610*/  BAR.SYNC.DEFER_BLOCKING 0x0 ;  /* 0x0000000000007b1d */ /* 0x000fe20000010000 */
[----:B------:R-:W-:-:S13]  /*0620*/  ISETP.NE.AND P0, PT, R6, RZ, PT ;  /* 0x000000ff0600720c */ /* 0x000fda0003f05270 */
[----:B--2---:R-:W-:Y:S05]  /*0630*/  @P0 BRA `(.L_x_17) ;  /* 0xfffffffc00c80947 */ /* 0x004fea000383ffff */
.L_x_14:
[----:B------:R-:W-:Y:S06]  /*0640*/  BAR.SYNC.DEFER_BLOCKING 0x0 ;  /* 0x0000000000007b1d */ /* 0x000fec0000010000 */
[----:B------:R-:W1:Y:S04]  /*0650*/  LDS.U16 R5, [R4] ;  /* 0x0000000004057984 */ /* 0x000e680000000400 */
[----:B-1----:R-:W-:Y:S01]  /*0660*/  STG.E.U16 desc[UR6][R2.64], R5 ;  /* 0x0000000502007986 */ /* 0x002fe2000c101506 */
[----:B------:R-:W-:Y:S05]  /*0670*/  EXIT ;  /* 0x000000000000794d */ /* 0x000fea0003800000 */
.L_x_18:
        /* <DEDUP_REMOVED lines=16> */
.L_x_25:


//--------------------- .text._Z33FW_simple_kernel_vectorized_pitchP6short4iii --------------------------
	.section	.text._Z33FW_simple_kernel_vectorized_pitchP6short4iii,"ax",@progbits
	.align	128
        .global         _Z33FW_simple_kernel_vectorized_pitchP6short4iii
        .type           _Z33FW_simple_kernel_vectorized_pitchP6short4iii,@function
        .size           _Z33FW_simple_kernel_vectorized_pitchP6short4iii,(.L_x_26 - _Z33FW_simple_kernel_vectorized_pitchP6short4iii)
        .other          _Z33FW_simple_kernel_vectorized_pitchP6short4iii,@"STO_CUDA_ENTRY STV_DEFAULT"
_Z33FW_simple_kernel_vectorized_pitchP6short4iii:
.text._Z33FW_simple_kernel_vectorized_pitchP6short4iii:
[----:B------:R-:W-:Y:S01]  /*0000*/  LDC R1, c[0x0][0x37c] ;  /* 0x0000df00ff017b82 */ /* 0x000fe20000000800 */
[----:B------:R-:W0:Y:S07]  /*0010*/  S2R R2, SR_TID.Y ;  /* 0x0000000000027919 */ /* 0x000e2e0000002200 */
[----:B------:R-:W1:Y:S01]  /*0020*/  LDC R0, c[0x0][0x360] ;  /* 0x0000d800ff007b82 */ /* 0x000e620000000800 */
[----:B------:R-:W2:Y:S01]  /*0030*/  LDCU UR7, c[0x0][0x38c] ;  /* 0x00007180ff0777ac */ /* 0x000ea20008000800 */
[----:B------:R-:W1:Y:S06]  /*0040*/  S2R R3, SR_TID.X ;  /* 0x0000000000037919 */ /* 0x000e6c0000002100 */
[----:B------:R-:W0:Y:S08]  /*0050*/  S2UR UR6, SR_CTAID.Y ;  /* 0x00000000000679c3 */ /* 0x000e300000002600 */
[----:B------:R-:W0:Y:S01]  /*0060*/  LDC R9, c[0x0][0x364] ;  /* 0x0000d900ff097b82 */ /* 0x000e220000000800 */
[----:B--2---:R-:W-:-:S07]  /*0070*/  USHF.R.S32.HI UR4, URZ, 0x2, UR7 ;  /* 0x00000002ff047899 */ /* 0x004fce0008011407 */
[----:B------:R-:W1:Y:S01]  /*0080*/  S2UR UR5, SR_CTAID.X ;  /* 0x00000000000579c3 */ /* 0x000e620000002500 */
[----:B0-----:R-:W-:-:S05]  /*0090*/  IMAD R9, R9, UR6, R2 ;  /* 0x0000000609097c24 */ /* 0x001fca000f8e0202 */
[----:B------:R-:W-:Y:S01]  /*00a0*/  ISETP.GE.AND P0, PT, R9, UR4, PT ;  /* 0x0000000409007c0c */ /* 0x000fe2000bf06270 */
[----:B-1----:R-:W-:-:S05]  /*00b0*/  IMAD R0, R0, UR5, R3 ;  /* 0x0000000500007c24 */ /* 0x002fca000f8e0203 */
[----:B------:R-:W-:-:S13]  /*00c0*/  ISETP.GE.OR P0, PT, R0, UR7, P0 ;  /* 0x0000000700007c0c */ /* 0x000fda0008706670 */
[----:B------:R-:W-:Y:S05]  /*00d0*/  @P0 EXIT ;  /* 0x000000000000094d */ /* 0x000fea0003800000 */
[----:B------:R-:W0:Y:S01]  /*00e0*/  LDC R5, c[0x0][0x390] ;  /* 0x0000e400ff057b82 */ /* 0x000e220000000800 */
[----:B------:R-:W1:Y:S01]  /*00f0*/  LDCU UR4, c[0x0][0x388] ;  /* 0x00007100ff0477ac */ /* 0x000e620008000800 */
[----:B------:R-:W2:Y:S01]  /*0100*/  LDCU.64 UR6, c[0x0][0x380] ;  /* 0x00007000ff0677ac */ /* 0x000ea20008000a00 */
[----:B-1----:R-:W-:Y:S02]  /*0110*/  IMAD R0, R0, UR4, RZ ;  /* 0x0000000400007c24 */ /* 0x002fe4000f8e02ff */
[----:B0-----:R-:W-:-:S03]  /*0120*/  IMAD R6, R5, UR4, RZ ;  /* 0x0000000405067c24 */ /* 0x001fc6000f8e02ff */
[----:B--2---:R-:W-:Y:S01]  /*0130*/  IADD3 R2, P0, PT, R0, UR6, RZ ;  /* 0x0000000600027c10 */ /* 0x004fe2000ff1e0ff */
[----:B------:R-:W0:Y:S01]  /*0140*/  LDCU.64 UR4, c[0x0][0x358] ;  /* 0x00006b00ff0477ac */ /* 0x000e220008000a00 */
[----:B------:R-:W-:Y:S02]  /*0150*/  SHF.R.S32.HI R7, RZ, 0x2, R5 ;  /* 0x00000002ff077819 */ /* 0x000fe40000011405 */
[----:B------:R-:W-:Y:S02]  /*0160*/  IADD3 R4, P1, PT, R6, UR6, RZ ;  /* 0x0000000606047c10 */ /* 0x000fe4000ff3e0ff */
[----:B------:R-:W-:Y:S01]  /*0170*/  LEA.HI.X.SX32 R3, R0, UR7, 0x1, P0 ;  /* 0x0000000700037c11 */ /* 0x000fe200080f0eff */
[----:B------:R-:W-:Y:S01]  /*0180*/  IMAD.SHL.U32 R0, R5, 0x2, RZ ;  /* 0x0000000205007824 */ /* 0x000fe200078e00ff */
[----:B------:R-:W-:Y:S01]  /*0190*/  LEA.HI.X.SX32 R5, R6, UR7, 0x1, P1 ;  /* 0x0000000706057c11 */ /* 0x000fe200088f0eff */
[----:B------:R-:W-:-:S03]  /*01a0*/  IMAD.WIDE R6, R7, 0x8, R2 ;  /* 0x0000000807067825 */ /* 0x000fc600078e0202 */
[----:B------:R-:W-:Y:S01]  /*01b0*/  LOP3.LUT R11, R0, 0x6, RZ, 0xc0, !PT ;  /* 0x00000006000b7812 */ /* 0x000fe200078ec0ff */
[----:B------:R-:W-:-:S03]  /*01c0*/  IMAD.WIDE.U32 R4, R9, 0x8, R4 ;  /* 0x0000000809047825 */ /* 0x000fc600078e0004 */
[----:B------:R-:W-:Y:S01]  /*01d0*/  IADD3 R6, P0, PT, R6, R11, RZ ;  /* 0x0000000b06067210 */ /* 0x000fe20007f1e0ff */
[----:B------:R-:W-:Y:S02]  /*01e0*/  IMAD.WIDE.U32 R2, R9, 0x8, R2 ;  /* 0x0000000809027825 */ /* 0x000fe400078e0002 */
[----:B0-----:R-:W2:Y:S02]  /*01f0*/  LDG.E.64 R4, desc[UR4][R4.64] ;  /* 0x0000000404047981 */ /* 0x001ea4000c1e1b00 */
[----:B------:R-:W-:Y:S02]  /*0200*/  IMAD.X R7, RZ, RZ, R7, P0 ;  /* 0x000000ffff077224 */ /* 0x000fe400000e0607 */
[----:B------:R-:W3:Y:S04]  /*0210*/  LDG.E.64 R14, desc[UR4][R2.64] ;  /* 0x00000004020e7981 */ /* 0x000ee8000c1e1b00 */
[----:B------:R-:W4:Y:S01]  /*0220*/  LDG.E.U16 R7, desc[UR4][R6.64] ;  /* 0x0000000406077981 */ /* 0x000f22000c1e1500 */
[----:B--2---:R-:W-:-:S02]  /*0230*/  PRMT R0, R4, 0x7632, R0 ;  /* 0x0000763204007816 */ /* 0x004fc40000000000 */
[----:B------:R-:W-:Y:S02]  /*0240*/  PRMT R8, R5, 0x7632, R8 ;  /* 0x0000763205087816 */ /* 0x000fe40000000008 */
[----:B---3--:R-:W-:Y:S01]  /*0250*/  PRMT R16, R15, 0x7610, R16 ;  /* 0x000076100f107816 */ /* 0x008fe20000000010 */
[--C-:B----4-:R-:W-:Y:S01]  /*0260*/  IMAD.IADD R10, R7, 0x1, R4.reuse ;  /* 0x00000001070a7824 */ /* 0x110fe200078e0204 */
[----:B------:R-:W-:Y:S01]  /*0270*/  PRMT R4, R15, 0x7632, R4 ;  /* 0x000076320f047816 */ /* 0x000fe20000000004 */
[----:B------:R-:W-:Y:S02]  /*0280*/  IMAD.IADD R0, R0, 0x1, R7 ;  /* 0x0000000100007824 */ /* 0x000fe400078e0207 */
[--C-:B------:R-:W-:Y:S01]  /*0290*/  IMAD.IADD R12, R7, 0x1, R5.reuse ;  /* 0x00000001070c7824 */ /* 0x100fe200078e0205 */
[----:B------:R-:W-:Y:S01]  /*02a0*/  PRMT R5, R14, 0x7632, R5 ;  /* 0x000076320e057816 */ /* 0x000fe20000000005 */
[----:B------:R-:W-:Y:S01]  /*02b0*/  IMAD.IADD R8, R8, 0x1, R7 ;  /* 0x0000000108087824 */ /* 0x000fe200078e0207 */
[----:B------:R-:W-:-:S02]  /*02c0*/  VIMNMX.S16x2 R10, PT, PT, R10, R14, PT ;  /* 0x0000000e0a0a7248 */ /* 0x000fc40003fe0300 */
[----:B------:R-:W-:Y:S02]  /*02d0*/  VIMNMX.S16x2 R12, PT, PT, R12, R16, PT ;  /* 0x000000100c0c7248 */ /* 0x000fe40003fe0300 */
[----:B------:R-:W-:Y:S02]  /*02e0*/  VIMNMX.S16x2 R5, PT, PT, R0, R5, PT ;  /* 0x0000000500057248 */ /* 0x000fe40003fe0300 */
[----:B------:R-:W-:Y:S02]  /*02f0*/  VIMNMX.S16x2 R6, PT, PT, R8, R4, PT ;  /* 0x0000000408067248 */ /* 0x000fe40003fe0300 */
[----:B------:R-:W-:Y:S02]  /*0300*/  PRMT R10, R10, 0x5410, R5 ;  /* 0x000054100a0a7816 */ /* 0x000fe40000000005 */
[----:B------:R-:W-:-:S05]  /*0310*/  PRMT R11, R12, 0x5410, R6 ;  /* 0x000054100c0b7816 */ /* 0x000fca0000000006 */
[----:B------:R-:W-:Y:S01]  /*0320*/  STG.E.64 desc[UR4][R2.64], R10 ;  /* 0x0000000a02007986 */ /* 0x000fe2000c101b04 */
[----:B------:R-:W-:Y:S05]  /*0330*/  EXIT ;  /* 0x000000000000794d */ /* 0x000fea0003800000 */
.L_x_19:
        /* <DEDUP_REMOVED lines=12> */
.L_x_26:


//--------------------- .text._Z27FW_simple_kernel_vectorizedP6short4ii --------------------------
	.section	.text._Z27FW_simple_kernel_vectorizedP6short4ii,"ax",@progbits
	.align	128
        .global         _Z27FW_simple_kernel_vectorizedP6short4ii
        .type           _Z27FW_simple_kernel_vectorizedP6short4ii,@function
        .size           _Z27FW_simple_kernel_vectorizedP6short4ii,(.L_x_27 - _Z27FW_simple_kernel_vectorizedP6short4ii)
        .other          _Z27FW_simple_kernel_vectorizedP6short4ii,@"STO_CUDA_ENTRY STV_DEFAULT"
_Z27FW_simple_kernel_vectorizedP6short4ii:
.text._Z27FW_simple_kernel_vectorizedP6short4ii:
        /* <DEDUP_REMOVED lines=15> */
[----:B------:R-:W1:Y:S01]  /*00f0*/  LDCU.64 UR8, c[0x0][0x380] ;  /* 0x00007000ff0877ac */ /* 0x000e620008000a00 */
[----:B------:R-:W-:Y:S01]  /*0100*/  IMAD R0, R0, UR4, RZ ;  /* 0x0000000400007c24 */ /* 0x000fe2000f8e02ff */
[----:B------:R-:W2:Y:S05]  /*0110*/  LDCU.64 UR6, c[0x0][0x358] ;  /* 0x00006b00ff0677ac */ /* 0x000eaa0008000a00 */
[----:B------:R-:W3:Y:S01]  /*0120*/  LDC.64 R2, c[0x0][0x380] ;  /* 0x0000e000ff027b82 */ /* 0x000ee20000000a00 */
[----:B0-----:R-:W-:Y:S01]  /*0130*/  SHF.R.S32.HI R5, RZ, 0x2, R6 ;  /* 0x00000002ff057819 */ /* 0x001fe20000011406 */
[----:B------:R-:W-:-:S03]  /*0140*/  IMAD.SHL.U32 R4, R6, 0x2, RZ ;  /* 0x0000000206047824 */ /* 0x000fc600078e00ff */
[----:B------:R-:W-:Y:S02]  /*0150*/  SHF.R.S32.HI R9, RZ, 0x1f, R5 ;  /* 0x0000001fff097819 */ /* 0x000fe40000011405 */
[----:B------:R-:W-:Y:S01]  /*0160*/  IADD3 R8, P0, PT, R0, R5, RZ ;  /* 0x0000000500087210 */ /* 0x000fe20007f1e0ff */
[----:B------:R-:W-:Y:S01]  /*0170*/  IMAD R5, R6, UR4, R7 ;  /* 0x0000000406057c24 */ /* 0x000fe2000f8e0207 */
[----:B------:R-:W-:Y:S02]  /*0180*/  LOP3.LUT R4, R4, 0x6, RZ, 0xc0, !PT ;  /* 0x0000000604047812 */ /* 0x000fe400078ec0ff */
[----:B------:R-:W-:Y:S02]  /*0190*/  LEA.HI.X.SX32 R11, R0, R9, 0x1, P0 ;  /* 0x00000009000b7211 */ /* 0x000fe400000f0eff */
[----:B-1----:R-:W-:-:S04]  /*01a0*/  LEA R9, P0, R8, UR8, 0x3 ;  /* 0x0000000808097c11 */ /* 0x002fc8000f8018ff */
[----:B------:R-:W-:Y:S02]  /*01b0*/  LEA.HI.X R8, R8, UR9, R11, 0x3, P0 ;  /* 0x0000000908087c11 */ /* 0x000fe400080f1c0b */
[----:B------:R-:W-:Y:S01]  /*01c0*/  IADD3 R6, P0, PT, R4, R9, RZ ;  /* 0x0000000904067210 */ /* 0x000fe20007f1e0ff */
[----:B---3--:R-:W-:-:S04]  /*01d0*/  IMAD.WIDE R4, R5, 0x8, R2 ;  /* 0x0000000805047825 */ /* 0x008fc800078e0202 */
[----:B------:R-:W-:Y:S02]  /*01e0*/  IMAD.IADD R9, R7, 0x1, R0 ;  /* 0x0000000107097824 */ /* 0x000fe400078e0200 */
[----:B------:R-:W-:Y:S01]  /*01f0*/  IMAD.X R7, RZ, RZ, R8, P0 ;  /* 0x000000ffff077224 */ /* 0x000fe200000e0608 */
[----:B--2---:R-:W2:Y:S01]  /*0200*/  LDG.E.64 R4, desc[UR6][R4.64] ;  /* 0x0000000604047981 */ /* 0x004ea2000c1e1b00 */
[----:B------:R-:W-:-:S04]  /*0210*/  IMAD.WIDE R2, R9, 0x8, R2 ;  /* 0x0000000809027825 */ /* 0x000fc800078e0202 */
[----:B------:R-:W3:Y:S04]  /*0220*/  LDG.E.U16 R7, desc[UR6][R6.64] ;  /* 0x0000000606077981 */ /* 0x000ee8000c1e1500 */
[----:B------:R-:W4:Y:S01]  /*0230*/  LDG.E.64 R14, desc[UR6][R2.64] ;  /* 0x00000006020e7981 */ /* 0x000f22000c1e1b00 */
[----:B--2---:R-:W-:Y:S02]  /*0240*/  PRMT R0, R4, 0x7632, R0 ;  /* 0x0000763204007816 */ /* 0x004fe40000000000 */
[----:B------:R-:W-:Y:S01]  /*0250*/  PRMT R8, R5, 0x7632, R8 ;  /* 0x0000763205087816 */ /* 0x000fe20000000008 */
[----:B---3--:R-:W-:Y:S02]  /*0260*/  IMAD.IADD R10, R7, 0x1, R4 ;  /* 0x00000001070a7824 */ /* 0x008fe400078e0204 */
[----:B------:R-:W-:-:S02]  /*0270*/  IMAD.IADD R0, R0, 0x1, R7 ;  /* 0x0000000100007824 */ /* 0x000fc400078e0207 */
[----:B------:R-:W-:Y:S01]  /*0280*/  IMAD.IADD R12, R7, 0x1, R5 ;  /* 0x00000001070c7824 */ /* 0x000fe200078e0205 */
[C---:B----4-:R-:W-:Y:S01]  /*0290*/  PRMT R16, R15.reuse, 0x7610, R16 ;  /* 0x000076100f107816 */ /* 0x050fe20000000010 */
[----:B------:R-:W-:Y:S01]  /*02a0*/  IMAD.IADD R8, R8, 0x1, R7 ;  /* 0x0000000108087824 */ /* 0x000fe200078e0207 */
[----:B------:R-:W-:Y:S02]  /*02b0*/  PRMT R5, R14, 0x7632, R5 ;  /* 0x000076320e057816 */ /* 0x000fe40000000005 */
[----:B------:R-:W-:Y:S02]  /*02c0*/  PRMT R4, R15, 0x7632, R4 ;  /* 0x000076320f047816 */ /* 0x000fe40000000004 */
[----:B------:R-:W-:Y:S02]  /*02d0*/  VIMNMX.S16x2 R10, PT, PT, R10, R14, PT ;  /* 0x0000000e0a0a7248 */ /* 0x000fe40003fe0300 */
[----:B------:R-:W-:Y:S02]  /*02e0*/  VIMNMX.S16x2 R12, PT, PT, R12, R16, PT ;  /* 0x000000100c0c7248 */ /* 0x000fe40003fe0300 */
[----:B------:R-:W-:-:S02]  /*02f0*/  VIMNMX.S16x2 R5, PT, PT, R0, R5, PT ;  /* 0x0000000500057248 */ /* 0x000fc40003fe0300 */
[----:B------:R-:W-:Y:S02]  /*0300*/  VIMNMX.S16x2 R6, PT, PT, R8, R4, PT ;  /* 0x0000000408067248 */ /* 0x000fe40003fe0300 */
[----:B------:R-:W-:Y:S02]  /*0310*/  PRMT R10, R10, 0x5410, R5 ;  /* 0x000054100a0a7816 */ /* 0x000fe40000000005 */
[----:B------:R-:W-:-:S05]  /*0320*/  PRMT R11, R12, 0x5410, R6 ;  /* 0x000054100c0b7816 */ /* 0x000fca0000000006 */
[----:B------:R-:W-:Y:S01]  /*0330*/  STG.E.64 desc[UR6][R2.64], R10 ;  /* 0x0000000a02007986 */ /* 0x000fe2000c101b06 */
[----:B------:R-:W-:Y:S05]  /*0340*/  EXIT ;  /* 0x000000000000794d */ /* 0x000fea0003800000 */
.L_x_20:
        /* <DEDUP_REMOVED lines=11> */
.L_x_27:


//--------------------- .text._Z22FW_simple_kernel_pitchPsiii --------------------------
	.section	.text._Z22FW_simple_kernel_pitchPsiii,"ax",@progbits
	.align	128
        .global         _Z22FW_simple_kernel_pitchPsiii
        .type           _Z22FW_simple_kernel_pitchPsiii,@function
        .size           _Z22FW_simple_kernel_pitchPsiii,(.L_x_28 - _Z22FW_simple_kernel_pitchPsiii)
        .other          _Z22FW_simple_kernel_pitchPsiii,@"STO_CUDA_ENTRY STV_DEFAULT"
_Z22FW_simple_kernel_pitchPsiii:
.text._Z22FW_simple_kernel_pitchPsiii:
[----:B------:R-:W-:Y:S01]  /*0000*/  LDC R1, c[0x0][0x37c] ;  /* 0x0000df00ff017b82 */ /* 0x000fe20000000800 */
[----:B------:R-:W0:Y:S07]  /*0010*/  S2R R3, SR_TID.X ;  /* 0x0000000000037919 */ /* 0x000e2e0000002100 */
[----:B------:R-:W0:Y:S01]  /*0020*/  LDC R0, c[0x0][0x360] ;  /* 0x0000d800ff007b82 */ /* 0x000e220000000800 */
[----:B------:R-:W1:Y:S01]  /*0030*/  LDCU.64 UR6, c[0x0][0x388] ;  /* 0x00007100ff0677ac */ /* 0x000e620008000a00 */
[----:B------:R-:W2:Y:S06]  /*0040*/  S2R R2, SR_TID.Y ;  /* 0x0000000000027919 */ /* 0x000eac0000002200 */
[----:B------:R-:W0:Y:S08]  /*0050*/  S2UR UR4, SR_CTAID.X ;  /* 0x00000000000479c3 */ /* 0x000e300000002500 */
[----:B------:R-:W2:Y:S08]  /*0060*/  S2UR UR5, SR_CTAID.Y ;  /* 0x00000000000579c3 */ /* 0x000eb00000002600 */
[----:B------:R-:W2:Y:S01]  /*0070*/  LDC R9, c[0x0][0x364] ;  /* 0x0000d900ff097b82 */ /* 0x000ea20000000800 */
[----:B0-----:R-:W-:-:S02]  /*0080*/  IMAD R0, R0, UR4, R3 ;  /* 0x0000000400007c24 */ /* 0x001fc4000f8e0203 */
[----:B--2---:R-:W-:-:S05]  /*0090*/  IMAD R9, R9, UR5, R2 ;  /* 0x0000000509097c24 */ /* 0x004fca000f8e0202 */
[----:B------:R-:W-:-:S04]  /*00a0*/  VIMNMX R2, PT, PT, R0, R9, !PT ;  /* 0x0000000900027248 */ /* 0x000fc80007fe0100 */
[----:B-1----:R-:W-:-:S13]  /*00b0*/  ISETP.GE.AND P0, PT, R2, UR7, PT ;  /* 0x0000000702007c0c */ /* 0x002fda000bf06270 */
[----:B------:R-:W-:Y:S05]  /*00c0*/  @P0 EXIT ;  /* 0x000000000000094d */ /* 0x000fea0003800000 */
[----:B------:R-:W0:Y:S01]  /*00d0*/  LDC R5, c[0x0][0x390] ;  /* 0x0000e400ff057b82 */ /* 0x000e220000000800 */
[----:B------:R-:W1:Y:S01]  /*00e0*/  LDCU.64 UR8, c[0x0][0x380] ;  /* 0x00007000ff0877ac */ /* 0x000e620008000a00 */
[----:B------:R-:W-:Y:S01]  /*00f0*/  IMAD R0, R0, UR6, RZ ;  /* 0x0000000600007c24 */ /* 0x000fe2000f8e02ff */
[----:B------:R-:W2:Y:S04]  /*0100*/  LDCU.64 UR4, c[0x0][0x358] ;  /* 0x00006b00ff0477ac */ /* 0x000ea80008000a00 */
[----:B-1----:R-:W-:-:S04]  /*0110*/  IADD3 R2, P0, PT, R0, UR8, RZ ;  /* 0x0000000800027c10 */ /* 0x002fc8000ff1e0ff */
[----:B------:R-:W-:Y:S01]  /*0120*/  LEA.HI.X.SX32 R3, R0, UR9, 0x1, P0 ;  /* 0x0000000900037c11 */ /* 0x000fe200080f0eff */
[----:B0-----:R-:W-:-:S05]  /*0130*/  IMAD R4, R5, UR6, RZ ;  /* 0x0000000605047c24 */ /* 0x001fca000f8e02ff */
[----:B------:R-:W-:-:S04]  /*0140*/  IADD3 R6, P1, PT, R4, UR8, RZ ;  /* 0x0000000804067c10 */ /* 0x000fc8000ff3e0ff */
[----:B------:R-:W-:Y:S01]  /*0150*/  LEA.HI.X.SX32 R7, R4, UR9, 0x1, P1 ;  /* 0x0000000904077c11 */ /* 0x000fe200088f0eff */
[----:B------:R-:W-:-:S04]  /*0160*/  IMAD.WIDE R4, R5, 0x2, R2 ;  /* 0x0000000205047825 */ /* 0x000fc800078e0202 */
[C---:B------:R-:W-:Y:S02]  /*0170*/  IMAD.WIDE.U32 R6, R9.reuse, 0x2, R6 ;  /* 0x0000000209067825 */ /* 0x040fe400078e0006 */
[----:B--2---:R-:W2:Y:S04]  /*0180*/  LDG.E.U16 R4, desc[UR4][R4.64] ;  /* 0x0000000404047981 */ /* 0x004ea8000c1e1500 */
[----:B------:R-:W3:Y:S01]  /*0190*/  LDG.E.U16 R7, desc[UR4][R6.64] ;  /* 0x0000000406077981 */ /* 0x000ee2000c1e1500 */
[----:B------:R-:W-:-:S05]  /*01a0*/  IMAD.WIDE.U32 R2, R9, 0x2, R2 ;  /* 0x0000000209027825 */ /* 0x000fca00078e0002 */
[----:B------:R-:W4:Y:S01]  /*01b0*/  LDG.E.S16 R0, desc[UR4][R2.64] ;  /* 0x0000000402007981 */ /* 0x000f22000c1e1700 */
[----:B--2---:R-:W-:Y:S02]  /*01c0*/  PRMT R8, R4, 0x9910, RZ ;  /* 0x0000991004087816 */ /* 0x004fe400000000ff */
[----:B---3--:R-:W-:-:S05]  /*01d0*/  PRMT R9, R7, 0x9910, RZ ;  /* 0x0000991007097816 */ /* 0x008fca00000000ff */
[----:B------:R-:W-:-:S05]  /*01e0*/  IMAD.IADD R9, R8, 0x1, R9 ;  /* 0x0000000108097824 */ /* 0x000fca00078e0209 */
[----:B----4-:R-:W-:-:S13]  /*01f0*/  ISETP.GE.AND P0, PT, R9, R0, PT ;  /* 0x000000000900720c */ /* 0x010fda0003f06270 */
[----:B------:R-:W-:Y:S05]  /*0200*/  @P0 EXIT ;  /* 0x000000000000094d */ /* 0x000fea0003800000 */
[----:B------:R-:W-:-:S05]  /*0210*/  IMAD.IADD R7, R4, 0x1, R7 ;  /* 0x0000000104077824 */ /* 0x000fca00078e0207 */
[----:B------:R-:W-:Y:S01]  /*0220*/  STG.E.U16 desc[UR4][R2.64], R7 ;  /* 0x0000000702007986 */ /* 0x000fe2000c101504 */
[----:B------:R-:W-:Y:S05]  /*0230*/  EXIT ;  /* 0x000000000000794d */ /* 0x000fea0003800000 */
.L_x_21:
        /* <DEDUP_REMOVED lines=12> */
.L_x_28:


//--------------------- .text._Z16FW_simple_kernelPsii --------------------------
	.section	.text._Z16FW_simple_kernelPsii,"ax",@progbits
	.align	128
        .global         _Z16FW_simple_kernelPsii
        .type           _Z16FW_simple_kernelPsii,@function
        .size           _Z16FW_simple_kernelPsii,(.L_x_29 - _Z16FW_simple_kernelPsii)
        .other          _Z16FW_simple_kernelPsii,@"STO_CUDA_ENTRY STV_DEFAULT"
_Z16FW_simple_kernelPsii:
.text._Z16FW_simple_kernelPsii:
[----:B------:R-:W-:Y:S01]  /*0000*/  LDC R1, c[0x0][0x37c] ;  /* 0x0000df00ff017b82 */ /* 0x000fe20000000800 */
[----:B------:R-:W0:Y:S07]  /*0010*/  S2R R3, SR_TID.X ;  /* 0x0000000000037919 */ /* 0x000e2e0000002100 */
[----:B------:R-:W0:Y:S01]  /*0020*/  LDC R0, c[0x0][0x360] ;  /* 0x0000d800ff007b82 */ /* 0x000e220000000800 */
[----:B------:R-:W1:Y:S01]  /*0030*/  LDCU UR6, c[0x0][0x388] ;  /* 0x00007100ff0677ac */ /* 0x000e620008000800 */
        /* <DEDUP_REMOVED lines=10> */
[----:B------:R-:W1:Y:S07]  /*00e0*/  LDCU.64 UR4, c[0x0][0x358] ;  /* 0x00006b00ff0477ac */ /* 0x000e6e0008000a00 */
[----:B------:R-:W2:Y:S01]  /*00f0*/  LDC.64 R2, c[0x0][0x380] ;  /* 0x0000e000ff027b82 */ /* 0x000ea20000000a00 */
[----:B0-----:R-:W-:Y:S02]  /*0100*/  IMAD R5, R0, UR6, R7 ;  /* 0x0000000600057c24 */ /* 0x001fe4000f8e0207 */
[----:B------:R-:W-:-:S02]  /*0110*/  IMAD R7, R7, UR6, R9 ;  /* 0x0000000607077c24 */ /* 0x000fc4000f8e0209 */
[----:B--2---:R-:W-:-:S04]  /*0120*/  IMAD.WIDE R4, R5, 0x2, R2 ;  /* 0x0000000205047825 */ /* 0x004fc800078e0202 */
[----:B------:R-:W-:Y:S02]  /*0130*/  IMAD.WIDE R6, R7, 0x2, R2 ;  /* 0x0000000207067825 */ /* 0x000fe400078e0202 */
[----:B-1----:R-:W2:Y:S02]  /*0140*/  LDG.E.U16 R4, desc[UR4][R4.64] ;  /* 0x0000000404047981 */ /* 0x002ea4000c1e1500 */
[----:B------:R-:W-:Y:S02]  /*0150*/  IMAD R9, R0, UR6, R9 ;  /* 0x0000000600097c24 */ /* 0x000fe4000f8e0209 */
[----:B------:R-:W3:Y:S02]  /*0160*/  LDG.E.U16 R7, desc[UR4][R6.64] ;  /* 0x0000000406077981 */ /* 0x000ee4000c1e1500 */
[----:B------:R-:W-:-:S05]  /*0170*/  IMAD.WIDE R2, R9, 0x2, R2 ;  /* 0x0000000209027825 */ /* 0x000fca00078e0202 */
[----:B------:R-:W4:Y:S01]  /*0180*/  LDG.E.S16 R0, desc[UR4][R2.64] ;  /* 0x0000000402007981 */ /* 0x000f22000c1e1700 */
[----:B--2---:R-:W-:Y:S02]  /*0190*/  PRMT R8, R4, 0x9910, RZ ;  /* 0x0000991004087816 */ /* 0x004fe400000000ff */
[----:B---3--:R-:W-:-:S04]  /*01a0*/  PRMT R9, R7, 0x9910, RZ ;  /* 0x0000991007097816 */ /* 0x008fc800000000ff */
[----:B------:R-:W-:-:S04]  /*01b0*/  IADD3 R9, PT, PT, R8, R9, RZ ;  /* 0x0000000908097210 */ /* 0x000fc80007ffe0ff */
[----:B----4-:R-:W-:-:S13]  /*01c0*/  ISETP.GE.AND P0, PT, R9, R0, PT ;  /* 0x000000000900720c */ /* 0x010fda0003f06270 */
[----:B------:R-:W-:Y:S05]  /*01d0*/  @P0 EXIT ;  /* 0x000000000000094d */ /* 0x000fea0003800000 */
[----:B------:R-:W-:-:S05]  /*01e0*/  IADD3 R7, PT, PT, R4, R7, RZ ;  /* 0x0000000704077210 */ /* 0x000fca0007ffe0ff */
[----:B------:R-:W-:Y:S01]  /*01f0*/  STG.E.U16 desc[UR4][R2.64], R7 ;  /* 0x0000000702007986 */ /* 0x000fe2000c101504 */
[----:B------:R-:W-:Y:S05]  /*0200*/  EXIT ;  /* 0x000000000000794d */ /* 0x000fea0003800000 */
.L_x_22:
        /* <DEDUP_REMOVED lines=15> */
.L_x_29:


//--------------------- .nv.shared._Z17blocked_FW_phase3Psiii --------------------------
	.section	.nv.shared._Z17blocked_FW_phase3Psiii,"aw",@nobits
	.sectionflags	@""
	.align	16
	.zero		1024


//--------------------- .nv.shared.reserved.0     --------------------------
	.section	.nv.shared.reserved.0,"aw",@nobits
	.weak		__nv_reservedSMEM_offset_0_alias
	.size		__nv_reservedSMEM_offset_0_alias, 0, 64
	.other		__nv_reservedSMEM_offset_0_alias,@"STO_CUDA_RESERVED_SHARED STV_DEFAULT"
__nv_reservedSMEM_offset_0_alias:
	.zero		0
	.zero		64


//--------------------- .nv.shared._Z17blocked_FW_phase2Psiii --------------------------
	.section	.nv.shared._Z17blocked_FW_phase2Psiii,"aw",@nobits
	.sectionflags	@""
	.align	16
	.zero		1024


//--------------------- .nv.shared._Z17blocked_FW_phase1Psiii --------------------------
	.section	.nv.shared._Z17blocked_FW_phase1Psiii,"aw",@nobits
	.sectionflags	@""
	.align	16
	.zero		1024


//--------------------- .nv.shared._Z33FW_simple_kernel_vectorized_pitchP6short4iii --------------------------
	.section	.nv.shared._Z33FW_simple_kernel_vectorized_pitchP6short4iii,"aw",@nobits
	.sectionflags	@""
	.align	16
	.zero		1024


//--------------------- .nv.shared._Z27FW_simple_kernel_vectorizedP6short4ii --------------------------
	.section	.nv.shared._Z27FW_simple_kernel_vectorizedP6short4ii,"aw",@nobits
	.sectionflags	@""
	.align	16
	.zero		1024


//--------------------- .nv.shared._Z22FW_simple_kernel_pitchPsiii --------------------------
	.section	.nv.shared._Z22FW_simple_kernel_pitchPsiii,"aw",@nobits
	.sectionflags	@""
	.align	16
	.zero		1024


//--------------------- .nv.shared._Z16FW_simple_kernelPsii --------------------------
	.section	.nv.shared._Z16FW_simple_kernelPsii,"aw",@nobits
	.sectionflags	@""
	.align	16
	.zero		1024


//--------------------- .nv.constant0._Z17blocked_FW_phase3Psiii --------------------------
	.section	.nv.constant0._Z17blocked_FW_phase3Psiii,"a",@progbits
	.sectionflags	@""
	.align	4
.nv.constant0._Z17blocked_FW_phase3Psiii:
	.zero		916


//--------------------- .nv.constant0._Z17blocked_FW_phase2Psiii --------------------------
	.section	.nv.constant0._Z17blocked_FW_phase2Psiii,"a",@progbits
	.sectionflags	@""
	.align	4
.nv.constant0._Z17blocked_FW_phase2Psiii:
	.zero		916


//--------------------- .nv.constant0._Z17blocked_FW_phase1Psiii --------------------------
	.section	.nv.constant0._Z17blocked_FW_phase1Psiii,"a",@progbits
	.sectionflags	@""
	.align	4
.nv.constant0._Z17blocked_FW_phase1Psiii:
	.zero		916


//--------------------- .nv.constant0._Z33FW_simple_kernel_vectorized_pitchP6short4iii --------------------------
	.section	.nv.constant0._Z33FW_simple_kernel_vectorized_pitchP6short4iii,"a",@progbits
	.sectionflags	@""
	.align	4
.nv.constant0._Z33FW_simple_kernel_vectorized_pitchP6short4iii:
	.zero		916


//--------------------- .nv.constant0._Z27FW_simple_kernel_vectorizedP6short4ii --------------------------
	.section	.nv.constant0._Z27FW_simple_kernel_vectorizedP6short4ii,"a",@progbits
	.sectionflags	@""
	.align	4
.nv.constant0._Z27FW_simple_kernel_vectorizedP6short4ii:
	.zero		912


//--------------------- .nv.constant0._Z22FW_simple_kernel_pitchPsiii --------------------------
	.section	.nv.constant0._Z22FW_simple_kernel_pitchPsiii,"a",@progbits
	.sectionflags	@""
	.align	4
.nv.constant0._Z22FW_simple_kernel_pitchPsiii:
	.zero		916


//--------------------- .nv.constant0._Z16FW_simple_kernelPsii --------------------------
	.section	.nv.constant0._Z16FW_simple_kernelPsii,"a",@progbits
	.sectionflags	@""
	.align	4
.nv.constant0._Z16FW_simple_kernelPsii:
	.zero		912


//--------------------- SYMBOLS --------------------------

	.type		.nv.reservedSmem.offset0,@object
	.size		.nv.reservedSmem.offset0,0x4
	.type		.nv.reservedSmem.cap,@object
	.size		.nv.reservedSmem.cap,0x4
